//
// Generated by NVIDIA NVVM Compiler
//
// Compiler Build ID: CL-36424714
// Cuda compilation tools, release 13.0, V13.0.88
// Based on NVVM 20.0.0
//

.version 9.0
.target sm_100
.address_size 64

	// .globl	crack_kernel
.const .align 4 .b8 K[256] = {152, 47, 138, 66, 145, 68, 55, 113, 207, 251, 192, 181, 165, 219, 181, 233, 91, 194, 86, 57, 241, 17, 241, 89, 164, 130, 63, 146, 213, 94, 28, 171, 152, 170, 7, 216, 1, 91, 131, 18, 190, 133, 49, 36, 195, 125, 12, 85, 116, 93, 190, 114, 254, 177, 222, 128, 167, 6, 220, 155, 116, 241, 155, 193, 193, 105, 155, 228, 134, 71, 190, 239, 198, 157, 193, 15, 204, 161, 12, 36, 111, 44, 233, 45, 170, 132, 116, 74, 220, 169, 176, 92, 218, 136, 249, 118, 82, 81, 62, 152, 109, 198, 49, 168, 200, 39, 3, 176, 199, 127, 89, 191, 243, 11, 224, 198, 71, 145, 167, 213, 81, 99, 202, 6, 103, 41, 41, 20, 133, 10, 183, 39, 56, 33, 27, 46, 252, 109, 44, 77, 19, 13, 56, 83, 84, 115, 10, 101, 187, 10, 106, 118, 46, 201, 194, 129, 133, 44, 114, 146, 161, 232, 191, 162, 75, 102, 26, 168, 112, 139, 75, 194, 163, 81, 108, 199, 25, 232, 146, 209, 36, 6, 153, 214, 133, 53, 14, 244, 112, 160, 106, 16, 22, 193, 164, 25, 8, 108, 55, 30, 76, 119, 72, 39, 181, 188, 176, 52, 179, 12, 28, 57, 74, 170, 216, 78, 79, 202, 156, 91, 243, 111, 46, 104, 238, 130, 143, 116, 111, 99, 165, 120, 20, 120, 200, 132, 8, 2, 199, 140, 250, 255, 190, 144, 235, 108, 80, 164, 247, 163, 249, 190, 242, 120, 113, 198};

.visible .entry crack_kernel(
	.param .u64 crack_kernel_param_0,
	.param .u64 .ptr .align 1 crack_kernel_param_1,
	.param .u64 .ptr .align 1 crack_kernel_param_2,
	.param .u32 crack_kernel_param_3
)
{
	.local .align 16 .b8 	__local_depot0[336];
	.reg .b64 	%SP;
	.reg .b64 	%SPL;
	.reg .pred 	%p<17>;
	.reg .b16 	%rs<37>;
	.reg .b32 	%r<502>;
	.reg .b64 	%rd<51>;

	mov.u64 	%SPL, __local_depot0;
	ld.param.u64 	%rd17, [crack_kernel_param_0];
	ld.param.u64 	%rd18, [crack_kernel_param_1];
	ld.param.u64 	%rd19, [crack_kernel_param_2];
	ld.param.u32 	%r40, [crack_kernel_param_3];
	cvta.to.global.u64 	%rd1, %rd19;
	add.u64 	%rd50, %SPL, 0;
	add.u64 	%rd3, %SPL, 256;
	add.u64 	%rd4, %SPL, 320;
	mov.u32 	%r41, %ctaid.x;
	mov.u32 	%r42, %ntid.x;
	mov.u32 	%r43, %tid.x;
	mad.lo.s32 	%r1, %r41, %r42, %r43;
	setp.ge.s32 	%p1, %r1, %r40;
	@%p1 bra 	$L__BB0_19;
	cvt.s64.s32 	%rd23, %r1;
	add.s64 	%rd24, %rd17, %rd23;
	{ .reg .b32 tmp; mov.b64 {tmp, %r44}, %rd24; }
	cvt.u32.u64 	%r45, %rd24;
	mul.lo.s32 	%r46, %r45, -862048943;
	mul.lo.s32 	%r47, %r45, 380141568;
	shr.u32 	%r48, %r46, 17;
	or.b32  	%r49, %r48, %r47;
	mul.lo.s32 	%r50, %r49, 461845907;
	xor.b32  	%r51, %r50, -559038737;
	shf.l.wrap.b32 	%r52, %r51, %r51, 13;
	mad.lo.s32 	%r53, %r52, 5, -430675100;
	shr.u32 	%r54, %r53, 16;
	xor.b32  	%r55, %r54, %r53;
	mul.lo.s32 	%r56, %r55, -2048144789;
	shr.u32 	%r57, %r56, 13;
	xor.b32  	%r58, %r57, %r56;
	mul.lo.s32 	%r59, %r58, -1028477387;
	shr.u32 	%r60, %r59, 16;
	xor.b32  	%r61, %r60, %r44;
	xor.b32  	%r62, %r61, %r59;
	mul.lo.s32 	%r63, %r62, -862048943;
	mul.lo.s32 	%r64, %r62, 380141568;
	shr.u32 	%r65, %r63, 17;
	or.b32  	%r66, %r65, %r64;
	mul.lo.s32 	%r67, %r66, 461845907;
	xor.b32  	%r68, %r67, -559038737;
	shf.l.wrap.b32 	%r69, %r68, %r68, 13;
	mad.lo.s32 	%r70, %r69, 5, -430675099;
	shr.u32 	%r71, %r70, 16;
	xor.b32  	%r72, %r71, %r70;
	mul.lo.s32 	%r73, %r72, -2048144789;
	shr.u32 	%r74, %r73, 13;
	xor.b32  	%r75, %r74, %r73;
	mul.lo.s32 	%r76, %r75, -1028477387;
	shr.u32 	%r77, %r76, 16;
	xor.b32  	%r78, %r77, %r45;
	xor.b32  	%r79, %r78, %r76;
	mul.lo.s32 	%r80, %r79, -862048943;
	mul.lo.s32 	%r81, %r79, 380141568;
	shr.u32 	%r82, %r80, 17;
	or.b32  	%r83, %r82, %r81;
	mul.lo.s32 	%r84, %r83, 461845907;
	xor.b32  	%r85, %r84, -559038737;
	shf.l.wrap.b32 	%r86, %r85, %r85, 13;
	mad.lo.s32 	%r87, %r86, 5, -430675098;
	shr.u32 	%r88, %r87, 16;
	xor.b32  	%r89, %r88, %r87;
	mul.lo.s32 	%r90, %r89, -2048144789;
	shr.u32 	%r91, %r90, 13;
	xor.b32  	%r92, %r91, %r90;
	mul.lo.s32 	%r93, %r92, -1028477387;
	shr.u32 	%r94, %r93, 16;
	xor.b32  	%r95, %r62, %r94;
	xor.b32  	%r96, %r95, %r93;
	mul.lo.s32 	%r97, %r96, -862048943;
	mul.lo.s32 	%r98, %r96, 380141568;
	shr.u32 	%r99, %r97, 17;
	or.b32  	%r100, %r99, %r98;
	mul.lo.s32 	%r101, %r100, 461845907;
	xor.b32  	%r102, %r101, -559038737;
	shf.l.wrap.b32 	%r103, %r102, %r102, 13;
	mad.lo.s32 	%r104, %r103, 5, -430675097;
	shr.u32 	%r105, %r104, 16;
	xor.b32  	%r106, %r105, %r104;
	mul.lo.s32 	%r107, %r106, -2048144789;
	shr.u32 	%r108, %r107, 13;
	xor.b32  	%r109, %r108, %r107;
	mul.lo.s32 	%r110, %r109, -1028477387;
	shr.u32 	%r111, %r110, 16;
	xor.b32  	%r112, %r79, %r111;
	xor.b32  	%r113, %r112, %r110;
	cvt.u64.u32 	%rd25, %r96;
	shl.b64 	%rd26, %rd25, 32;
	cvt.u64.u32 	%rd27, %r113;
	or.b64  	%rd5, %rd26, %rd27;
	mov.b32 	%r114, 0;
	st.local.v4.b32 	[%rd3], {%r114, %r114, %r114, %r114};
	st.local.v4.b32 	[%rd3+16], {%r114, %r114, %r114, %r114};
	st.local.v4.b32 	[%rd3+32], {%r114, %r114, %r114, %r114};
	st.local.v2.b32 	[%rd3+48], {%r114, %r114};
	st.local.u32 	[%rd3+56], %r114;
	mov.b16 	%rs1, 0;
	st.local.v2.u8 	[%rd3+60], {%rs1, %rs1};
	setp.eq.s64 	%p2, %rd5, 0;
	@%p2 bra 	$L__BB0_20;
	mov.b32 	%r485, 0;
	mov.u64 	%rd46, %rd5;
$L__BB0_3:
	mul.hi.u64 	%rd28, %rd46, 6407816362446475825;
	sub.s64 	%rd29, %rd46, %rd28;
	shr.u64 	%rd30, %rd29, 1;
	add.s64 	%rd31, %rd30, %rd28;
	shr.u64 	%rd7, %rd31, 6;
	mul.lo.s64 	%rd32, %rd7, 95;
	sub.s64 	%rd33, %rd46, %rd32;
	cvt.u16.u64 	%rs2, %rd33;
	add.s16 	%rs3, %rs2, 32;
	add.s32 	%r486, %r485, 1;
	cvt.u64.u32 	%rd34, %r485;
	add.s64 	%rd35, %rd4, %rd34;
	st.local.u8 	[%rd35], %rs3;
	setp.gt.u64 	%p3, %rd46, 94;
	setp.lt.u32 	%p4, %r485, 15;
	and.pred  	%p5, %p3, %p4;
	mov.u32 	%r485, %r486;
	mov.u64 	%rd46, %rd7;
	@%p5 bra 	$L__BB0_3;
$L__BB0_4:
	neg.s32 	%r487, %r486;
	mov.b64 	%rd47, 0;
$L__BB0_5:
	add.s64 	%rd37, %rd4, %rd47;
	ld.local.u8 	%rs5, [%rd37];
	add.s64 	%rd38, %rd3, %rd47;
	st.local.u8 	[%rd38], %rs5;
	add.s32 	%r487, %r487, 1;
	setp.ne.s32 	%p6, %r487, 0;
	add.s64 	%rd47, %rd47, 1;
	@%p6 bra 	$L__BB0_5;
	cvt.u64.u32 	%rd39, %r486;
	add.s64 	%rd40, %rd3, %rd39;
	mov.b16 	%rs6, 128;
	st.local.u8 	[%rd40], %rs6;
	shl.b32 	%r118, %r486, 3;
	ld.local.v4.b32 	{%r119, %r120, %r121, %r122}, [%rd3];
	bfe.u32 	%r123, %r122, 16, 8;
	cvt.u16.u32 	%rs7, %r123;
	bfe.u32 	%r124, %r122, 8, 8;
	bfe.u32 	%r125, %r122, 0, 8;
	bfe.u32 	%r126, %r121, 16, 8;
	cvt.u16.u32 	%rs8, %r126;
	bfe.u32 	%r127, %r121, 8, 8;
	bfe.u32 	%r128, %r121, 0, 8;
	bfe.u32 	%r129, %r120, 16, 8;
	cvt.u16.u32 	%rs9, %r129;
	bfe.u32 	%r130, %r120, 8, 8;
	bfe.u32 	%r131, %r120, 0, 8;
	bfe.u32 	%r132, %r119, 16, 8;
	cvt.u16.u32 	%rs10, %r132;
	bfe.u32 	%r133, %r119, 8, 8;
	bfe.u32 	%r134, %r119, 0, 8;
	shl.b32 	%r135, %r134, 24;
	shl.b32 	%r136, %r133, 16;
	and.b32  	%r137, %r136, 16711680;
	or.b32  	%r138, %r137, %r135;
	and.b16  	%rs11, %rs10, 255;
	mul.wide.u16 	%r139, %rs11, 256;
	or.b32  	%r140, %r138, %r139;
	bfe.u32 	%r141, %r119, 24, 8;
	or.b32  	%r491, %r140, %r141;
	shl.b32 	%r142, %r131, 24;
	shl.b32 	%r143, %r130, 16;
	and.b32  	%r144, %r143, 16711680;
	or.b32  	%r145, %r144, %r142;
	and.b16  	%rs12, %rs9, 255;
	mul.wide.u16 	%r146, %rs12, 256;
	or.b32  	%r147, %r145, %r146;
	bfe.u32 	%r148, %r120, 24, 8;
	or.b32  	%r149, %r147, %r148;
	shl.b32 	%r150, %r128, 24;
	shl.b32 	%r151, %r127, 16;
	and.b32  	%r152, %r151, 16711680;
	or.b32  	%r153, %r152, %r150;
	and.b16  	%rs13, %rs8, 255;
	mul.wide.u16 	%r154, %rs13, 256;
	or.b32  	%r155, %r153, %r154;
	bfe.u32 	%r156, %r121, 24, 8;
	or.b32  	%r157, %r155, %r156;
	shl.b32 	%r158, %r125, 24;
	shl.b32 	%r159, %r124, 16;
	and.b32  	%r160, %r159, 16711680;
	or.b32  	%r161, %r160, %r158;
	and.b16  	%rs14, %rs7, 255;
	mul.wide.u16 	%r162, %rs14, 256;
	or.b32  	%r163, %r161, %r162;
	bfe.u32 	%r164, %r122, 24, 8;
	or.b32  	%r165, %r163, %r164;
	st.local.v4.u32 	[%rd50], {%r491, %r149, %r157, %r165};
	ld.local.v4.b32 	{%r166, %r167, %r168, %r169}, [%rd3+16];
	bfe.u32 	%r170, %r169, 16, 8;
	cvt.u16.u32 	%rs15, %r170;
	bfe.u32 	%r171, %r169, 8, 8;
	bfe.u32 	%r172, %r169, 0, 8;
	bfe.u32 	%r173, %r168, 16, 8;
	cvt.u16.u32 	%rs16, %r173;
	bfe.u32 	%r174, %r168, 8, 8;
	bfe.u32 	%r175, %r168, 0, 8;
	bfe.u32 	%r176, %r167, 16, 8;
	cvt.u16.u32 	%rs17, %r176;
	bfe.u32 	%r177, %r167, 8, 8;
	bfe.u32 	%r178, %r167, 0, 8;
	bfe.u32 	%r179, %r166, 16, 8;
	cvt.u16.u32 	%rs18, %r179;
	bfe.u32 	%r180, %r166, 8, 8;
	bfe.u32 	%r181, %r166, 0, 8;
	shl.b32 	%r182, %r181, 24;
	shl.b32 	%r183, %r180, 16;
	and.b32  	%r184, %r183, 16711680;
	or.b32  	%r185, %r184, %r182;
	and.b16  	%rs19, %rs18, 255;
	mul.wide.u16 	%r186, %rs19, 256;
	or.b32  	%r187, %r185, %r186;
	bfe.u32 	%r188, %r166, 24, 8;
	or.b32  	%r189, %r187, %r188;
	shl.b32 	%r190, %r178, 24;
	shl.b32 	%r191, %r177, 16;
	and.b32  	%r192, %r191, 16711680;
	or.b32  	%r193, %r192, %r190;
	and.b16  	%rs20, %rs17, 255;
	mul.wide.u16 	%r194, %rs20, 256;
	or.b32  	%r195, %r193, %r194;
	bfe.u32 	%r196, %r167, 24, 8;
	or.b32  	%r197, %r195, %r196;
	shl.b32 	%r198, %r175, 24;
	shl.b32 	%r199, %r174, 16;
	and.b32  	%r200, %r199, 16711680;
	or.b32  	%r201, %r200, %r198;
	and.b16  	%rs21, %rs16, 255;
	mul.wide.u16 	%r202, %rs21, 256;
	or.b32  	%r203, %r201, %r202;
	bfe.u32 	%r204, %r168, 24, 8;
	or.b32  	%r205, %r203, %r204;
	shl.b32 	%r206, %r172, 24;
	shl.b32 	%r207, %r171, 16;
	and.b32  	%r208, %r207, 16711680;
	or.b32  	%r209, %r208, %r206;
	and.b16  	%rs22, %rs15, 255;
	mul.wide.u16 	%r210, %rs22, 256;
	or.b32  	%r211, %r209, %r210;
	bfe.u32 	%r212, %r169, 24, 8;
	or.b32  	%r213, %r211, %r212;
	st.local.v4.u32 	[%rd50+16], {%r189, %r197, %r205, %r213};
	ld.local.v4.b32 	{%r214, %r215, %r216, %r217}, [%rd3+32];
	bfe.u32 	%r218, %r217, 16, 8;
	cvt.u16.u32 	%rs23, %r218;
	bfe.u32 	%r219, %r217, 8, 8;
	bfe.u32 	%r220, %r217, 0, 8;
	bfe.u32 	%r221, %r216, 16, 8;
	cvt.u16.u32 	%rs24, %r221;
	bfe.u32 	%r222, %r216, 8, 8;
	bfe.u32 	%r223, %r216, 0, 8;
	bfe.u32 	%r224, %r215, 16, 8;
	cvt.u16.u32 	%rs25, %r224;
	bfe.u32 	%r225, %r215, 8, 8;
	bfe.u32 	%r226, %r215, 0, 8;
	bfe.u32 	%r227, %r214, 16, 8;
	cvt.u16.u32 	%rs26, %r227;
	bfe.u32 	%r228, %r214, 8, 8;
	bfe.u32 	%r229, %r214, 0, 8;
	shl.b32 	%r230, %r229, 24;
	shl.b32 	%r231, %r228, 16;
	and.b32  	%r232, %r231, 16711680;
	or.b32  	%r233, %r232, %r230;
	and.b16  	%rs27, %rs26, 255;
	mul.wide.u16 	%r234, %rs27, 256;
	or.b32  	%r235, %r233, %r234;
	bfe.u32 	%r236, %r214, 24, 8;
	or.b32  	%r237, %r235, %r236;
	shl.b32 	%r238, %r226, 24;
	shl.b32 	%r239, %r225, 16;
	and.b32  	%r240, %r239, 16711680;
	or.b32  	%r241, %r240, %r238;
	and.b16  	%rs28, %rs25, 255;
	mul.wide.u16 	%r242, %rs28, 256;
	or.b32  	%r243, %r241, %r242;
	bfe.u32 	%r244, %r215, 24, 8;
	or.b32  	%r245, %r243, %r244;
	shl.b32 	%r246, %r223, 24;
	shl.b32 	%r247, %r222, 16;
	and.b32  	%r248, %r247, 16711680;
	or.b32  	%r249, %r248, %r246;
	and.b16  	%rs29, %rs24, 255;
	mul.wide.u16 	%r250, %rs29, 256;
	or.b32  	%r251, %r249, %r250;
	bfe.u32 	%r252, %r216, 24, 8;
	or.b32  	%r253, %r251, %r252;
	shl.b32 	%r254, %r220, 24;
	shl.b32 	%r255, %r219, 16;
	and.b32  	%r256, %r255, 16711680;
	or.b32  	%r257, %r256, %r254;
	and.b16  	%rs30, %rs23, 255;
	mul.wide.u16 	%r258, %rs30, 256;
	or.b32  	%r259, %r257, %r258;
	bfe.u32 	%r260, %r217, 24, 8;
	or.b32  	%r261, %r259, %r260;
	st.local.v4.u32 	[%rd50+32], {%r237, %r245, %r253, %r261};
	ld.local.v4.b32 	{%r262, %r263, %r264, %r265}, [%rd3+48];
	mov.b64 	%rd41, {%r266, %r265};
	bfe.u32 	%r267, %r265, 0, 8;
	bfe.u32 	%r268, %r264, 16, 8;
	cvt.u16.u32 	%rs31, %r268;
	bfe.u32 	%r269, %r264, 8, 8;
	bfe.u32 	%r270, %r264, 0, 8;
	bfe.u32 	%r271, %r263, 16, 8;
	cvt.u16.u32 	%rs32, %r271;
	bfe.u32 	%r272, %r263, 8, 8;
	bfe.u32 	%r273, %r263, 0, 8;
	bfe.u32 	%r274, %r262, 16, 8;
	cvt.u16.u32 	%rs33, %r274;
	bfe.u32 	%r275, %r262, 8, 8;
	bfe.u32 	%r276, %r262, 0, 8;
	shl.b32 	%r277, %r276, 24;
	shl.b32 	%r278, %r275, 16;
	and.b32  	%r279, %r278, 16711680;
	or.b32  	%r280, %r279, %r277;
	and.b16  	%rs34, %rs33, 255;
	mul.wide.u16 	%r281, %rs34, 256;
	or.b32  	%r282, %r280, %r281;
	bfe.u32 	%r283, %r262, 24, 8;
	or.b32  	%r489, %r282, %r283;
	shl.b32 	%r284, %r273, 24;
	shl.b32 	%r285, %r272, 16;
	and.b32  	%r286, %r285, 16711680;
	or.b32  	%r287, %r286, %r284;
	and.b16  	%rs35, %rs32, 255;
	mul.wide.u16 	%r288, %rs35, 256;
	or.b32  	%r289, %r287, %r288;
	bfe.u32 	%r290, %r263, 24, 8;
	or.b32  	%r291, %r289, %r290;
	shl.b32 	%r292, %r270, 24;
	shl.b32 	%r293, %r269, 16;
	and.b32  	%r294, %r293, 16711680;
	or.b32  	%r295, %r294, %r292;
	and.b16  	%rs36, %rs31, 255;
	mul.wide.u16 	%r296, %rs36, 256;
	or.b32  	%r297, %r295, %r296;
	bfe.u32 	%r298, %r264, 24, 8;
	or.b32  	%r492, %r297, %r298;
	shl.b32 	%r299, %r267, 24;
	shr.u64 	%rd42, %rd41, 40;
	cvt.u32.u64 	%r300, %rd42;
	shl.b32 	%r301, %r300, 16;
	and.b32  	%r302, %r301, 16711680;
	or.b32  	%r303, %r302, %r299;
	and.b32  	%r304, %r118, 65528;
	or.b32  	%r490, %r303, %r304;
	st.local.v4.u32 	[%rd50+48], {%r489, %r291, %r492, %r490};
	add.s64 	%rd48, %rd50, 36;
	mov.b32 	%r488, 0;
$L__BB0_7:
	shf.l.wrap.b32 	%r305, %r492, %r492, 15;
	shf.l.wrap.b32 	%r306, %r492, %r492, 13;
	xor.b32  	%r307, %r305, %r306;
	shr.u32 	%r308, %r492, 10;
	xor.b32  	%r309, %r307, %r308;
	ld.local.u32 	%r310, [%rd48];
	add.s32 	%r311, %r309, %r310;
	ld.local.u32 	%r312, [%rd48+-32];
	shf.l.wrap.b32 	%r313, %r312, %r312, 25;
	shf.l.wrap.b32 	%r314, %r312, %r312, 14;
	xor.b32  	%r315, %r313, %r314;
	shr.u32 	%r316, %r312, 3;
	xor.b32  	%r317, %r315, %r316;
	add.s32 	%r318, %r311, %r491;
	add.s32 	%r17, %r318, %r317;
	shf.l.wrap.b32 	%r319, %r490, %r490, 15;
	shf.l.wrap.b32 	%r320, %r490, %r490, 13;
	xor.b32  	%r321, %r319, %r320;
	shr.u32 	%r322, %r490, 10;
	xor.b32  	%r323, %r321, %r322;
	ld.local.v2.u32 	{%r324, %r325}, [%rd48+4];
	add.s32 	%r326, %r323, %r324;
	ld.local.v2.u32 	{%r327, %r328}, [%rd48+-28];
	shf.l.wrap.b32 	%r329, %r327, %r327, 25;
	shf.l.wrap.b32 	%r330, %r327, %r327, 14;
	xor.b32  	%r331, %r329, %r330;
	shr.u32 	%r332, %r327, 3;
	xor.b32  	%r333, %r331, %r332;
	add.s32 	%r334, %r326, %r312;
	add.s32 	%r335, %r334, %r333;
	shf.l.wrap.b32 	%r336, %r17, %r17, 15;
	shf.l.wrap.b32 	%r337, %r17, %r17, 13;
	xor.b32  	%r338, %r336, %r337;
	shr.u32 	%r339, %r17, 10;
	xor.b32  	%r340, %r338, %r339;
	add.s32 	%r341, %r340, %r325;
	shf.l.wrap.b32 	%r342, %r328, %r328, 25;
	shf.l.wrap.b32 	%r343, %r328, %r328, 14;
	xor.b32  	%r344, %r342, %r343;
	shr.u32 	%r345, %r328, 3;
	xor.b32  	%r346, %r344, %r345;
	add.s32 	%r347, %r341, %r327;
	add.s32 	%r492, %r347, %r346;
	shf.l.wrap.b32 	%r348, %r335, %r335, 15;
	shf.l.wrap.b32 	%r349, %r335, %r335, 13;
	xor.b32  	%r350, %r348, %r349;
	shr.u32 	%r351, %r335, 10;
	xor.b32  	%r352, %r350, %r351;
	add.s32 	%r353, %r352, %r489;
	ld.local.u32 	%r491, [%rd48+-20];
	shf.l.wrap.b32 	%r354, %r491, %r491, 25;
	shf.l.wrap.b32 	%r355, %r491, %r491, 14;
	xor.b32  	%r356, %r354, %r355;
	shr.u32 	%r357, %r491, 3;
	xor.b32  	%r358, %r356, %r357;
	add.s32 	%r359, %r353, %r328;
	add.s32 	%r490, %r359, %r358;
	st.local.v4.u32 	[%rd48+28], {%r17, %r335, %r492, %r490};
	add.s32 	%r488, %r488, 4;
	add.s64 	%rd48, %rd48, 16;
	setp.ne.s32 	%p7, %r488, 48;
	mov.u32 	%r489, %r17;
	@%p7 bra 	$L__BB0_7;
	mov.u64 	%rd44, K;
	add.s64 	%rd49, %rd44, 8;
	mov.b32 	%r501, 1541459225;
	mov.b32 	%r500, 528734635;
	mov.b32 	%r499, -1694144372;
	mov.b32 	%r498, 1359893119;
	mov.b32 	%r497, -1521486534;
	mov.b32 	%r496, 1013904242;
	mov.b32 	%r495, -1150833019;
	mov.b32 	%r494, 1779033703;
	mov.b32 	%r493, 0;
$L__BB0_9:
	shf.l.wrap.b32 	%r369, %r498, %r498, 26;
	shf.l.wrap.b32 	%r370, %r498, %r498, 21;
	xor.b32  	%r371, %r369, %r370;
	shf.l.wrap.b32 	%r372, %r498, %r498, 7;
	xor.b32  	%r373, %r371, %r372;
	and.b32  	%r374, %r498, %r499;
	not.b32 	%r375, %r498;
	and.b32  	%r376, %r500, %r375;
	or.b32  	%r377, %r374, %r376;
	ld.const.u32 	%r378, [%rd49+-8];
	ld.local.v4.u32 	{%r379, %r380, %r381, %r382}, [%rd50];
	add.s32 	%r383, %r377, %r501;
	add.s32 	%r384, %r383, %r373;
	add.s32 	%r385, %r384, %r378;
	add.s32 	%r386, %r385, %r379;
	shf.l.wrap.b32 	%r387, %r494, %r494, 30;
	shf.l.wrap.b32 	%r388, %r494, %r494, 19;
	xor.b32  	%r389, %r387, %r388;
	shf.l.wrap.b32 	%r390, %r494, %r494, 10;
	xor.b32  	%r391, %r389, %r390;
	xor.b32  	%r392, %r495, %r496;
	and.b32  	%r393, %r494, %r392;
	and.b32  	%r394, %r495, %r496;
	xor.b32  	%r395, %r393, %r394;
	add.s32 	%r396, %r391, %r395;
	add.s32 	%r501, %r386, %r497;
	add.s32 	%r497, %r396, %r386;
	shf.l.wrap.b32 	%r397, %r501, %r501, 26;
	shf.l.wrap.b32 	%r398, %r501, %r501, 21;
	xor.b32  	%r399, %r397, %r398;
	shf.l.wrap.b32 	%r400, %r501, %r501, 7;
	xor.b32  	%r401, %r399, %r400;
	and.b32  	%r402, %r501, %r498;
	not.b32 	%r403, %r501;
	and.b32  	%r404, %r499, %r403;
	or.b32  	%r405, %r402, %r404;
	ld.const.u32 	%r406, [%rd49+-4];
	add.s32 	%r407, %r405, %r500;
	add.s32 	%r408, %r407, %r401;
	add.s32 	%r409, %r408, %r406;
	add.s32 	%r410, %r409, %r380;
	shf.l.wrap.b32 	%r411, %r497, %r497, 30;
	shf.l.wrap.b32 	%r412, %r497, %r497, 19;
	xor.b32  	%r413, %r411, %r412;
	shf.l.wrap.b32 	%r414, %r497, %r497, 10;
	xor.b32  	%r415, %r413, %r414;
	xor.b32  	%r416, %r494, %r495;
	and.b32  	%r417, %r497, %r416;
	and.b32  	%r418, %r494, %r495;
	xor.b32  	%r419, %r417, %r418;
	add.s32 	%r420, %r415, %r419;
	add.s32 	%r500, %r410, %r496;
	add.s32 	%r496, %r420, %r410;
	shf.l.wrap.b32 	%r421, %r500, %r500, 26;
	shf.l.wrap.b32 	%r422, %r500, %r500, 21;
	xor.b32  	%r423, %r421, %r422;
	shf.l.wrap.b32 	%r424, %r500, %r500, 7;
	xor.b32  	%r425, %r423, %r424;
	and.b32  	%r426, %r500, %r501;
	not.b32 	%r427, %r500;
	and.b32  	%r428, %r498, %r427;
	or.b32  	%r429, %r426, %r428;
	ld.const.u32 	%r430, [%rd49];
	add.s32 	%r431, %r429, %r499;
	add.s32 	%r432, %r431, %r425;
	add.s32 	%r433, %r432, %r430;
	add.s32 	%r434, %r433, %r381;
	shf.l.wrap.b32 	%r435, %r496, %r496, 30;
	shf.l.wrap.b32 	%r436, %r496, %r496, 19;
	xor.b32  	%r437, %r435, %r436;
	shf.l.wrap.b32 	%r438, %r496, %r496, 10;
	xor.b32  	%r439, %r437, %r438;
	xor.b32  	%r440, %r497, %r494;
	and.b32  	%r441, %r496, %r440;
	and.b32  	%r442, %r497, %r494;
	xor.b32  	%r443, %r441, %r442;
	add.s32 	%r444, %r439, %r443;
	add.s32 	%r499, %r434, %r495;
	add.s32 	%r495, %r444, %r434;
	shf.l.wrap.b32 	%r445, %r499, %r499, 26;
	shf.l.wrap.b32 	%r446, %r499, %r499, 21;
	xor.b32  	%r447, %r445, %r446;
	shf.l.wrap.b32 	%r448, %r499, %r499, 7;
	xor.b32  	%r449, %r447, %r448;
	and.b32  	%r450, %r499, %r500;
	not.b32 	%r451, %r499;
	and.b32  	%r452, %r501, %r451;
	or.b32  	%r453, %r450, %r452;
	ld.const.u32 	%r454, [%rd49+4];
	add.s32 	%r455, %r453, %r498;
	add.s32 	%r456, %r455, %r449;
	add.s32 	%r457, %r456, %r454;
	add.s32 	%r458, %r457, %r382;
	shf.l.wrap.b32 	%r459, %r495, %r495, 30;
	shf.l.wrap.b32 	%r460, %r495, %r495, 19;
	xor.b32  	%r461, %r459, %r460;
	shf.l.wrap.b32 	%r462, %r495, %r495, 10;
	xor.b32  	%r463, %r461, %r462;
	xor.b32  	%r464, %r496, %r497;
	and.b32  	%r465, %r495, %r464;
	and.b32  	%r466, %r496, %r497;
	xor.b32  	%r467, %r465, %r466;
	add.s32 	%r468, %r463, %r467;
	add.s32 	%r498, %r458, %r494;
	add.s32 	%r494, %r468, %r458;
	add.s32 	%r493, %r493, 4;
	add.s64 	%rd50, %rd50, 16;
	add.s64 	%rd49, %rd49, 16;
	setp.ne.s32 	%p8, %r493, 64;
	@%p8 bra 	$L__BB0_9;
	add.s32 	%r469, %r494, 1779033703;
	ld.global.u32 	%r470, [%rd1];
	setp.ne.s32 	%p9, %r469, %r470;
	@%p9 bra 	$L__BB0_19;
	add.s32 	%r471, %r495, -1150833019;
	ld.global.u32 	%r472, [%rd1+4];
	setp.ne.s32 	%p10, %r471, %r472;
	@%p10 bra 	$L__BB0_19;
	ld.global.u32 	%r473, [%rd1+8];
	add.s32 	%r474, %r496, 1013904242;
	setp.ne.s32 	%p11, %r474, %r473;
	@%p11 bra 	$L__BB0_19;
	ld.global.u32 	%r475, [%rd1+12];
	add.s32 	%r476, %r497, -1521486534;
	setp.ne.s32 	%p12, %r476, %r475;
	@%p12 bra 	$L__BB0_19;
	ld.global.u32 	%r477, [%rd1+16];
	add.s32 	%r478, %r498, 1359893119;
	setp.ne.s32 	%p13, %r478, %r477;
	@%p13 bra 	$L__BB0_19;
	ld.global.u32 	%r479, [%rd1+20];
	add.s32 	%r480, %r499, -1694144372;
	setp.ne.s32 	%p14, %r480, %r479;
	@%p14 bra 	$L__BB0_19;
	ld.global.u32 	%r481, [%rd1+24];
	add.s32 	%r482, %r500, 528734635;
	setp.ne.s32 	%p15, %r482, %r481;
	@%p15 bra 	$L__BB0_19;
	ld.global.u32 	%r483, [%rd1+28];
	add.s32 	%r484, %r501, 1541459225;
	setp.ne.s32 	%p16, %r484, %r483;
	@%p16 bra 	$L__BB0_19;
	cvta.to.global.u64 	%rd45, %rd18;
	st.global.u64 	[%rd45], %rd5;
$L__BB0_19:
	ret;
$L__BB0_20:
	mov.b16 	%rs4, 32;
	st.local.u8 	[%rd4], %rs4;
	mov.b32 	%r486, 1;
	bra.uni 	$L__BB0_4;

}


// ===== COMPILED SASS (sm_100) =====

	.target	sm_100

	.elftype	@"ET_EXEC"


//--------------------- .note.nv.tkinfo           --------------------------
	.section	.note.nv.tkinfo,"",@"SHT_NOTE"
	.sectionflags	@"SHF_NOTE_NV_TKINFO"
	.tkinfo
        /*0018*/ 	.word	0x00000002
        /*0030*/ 	.string	""
        /*0030*/ 	.string	"ptxas"
        /*0030*/ 	.string	"Cuda compilation tools, release 13.0, V13.0.88"
        /*0030*/ 	.string	"Build cuda_13.0.r13.0/compiler.36424714_0"
        /*0030*/ 	.string	"-arch sm_100 -m 64 "



//--------------------- .note.nv.cuinfo           --------------------------
	.section	.note.nv.cuinfo,"",@"SHT_NOTE"
	.sectionflags	@"SHF_NOTE_NV_CUINFO"
        /*0018*/ 	.short	0x0002
        /*001a*/ 	.short	0x0064
        /*001c*/ 	.short	0x0082
	.zero		2


//--------------------- .nv.info                  --------------------------
	.section	.nv.info,"",@"SHT_CUDA_INFO"
	.align	4


	//----- nvinfo : EIATTR_REGCOUNT
	.align		4
        /*0000*/ 	.byte	0x04, 0x2f
        /*0002*/ 	.short	(.L_2 - .L_1)
	.align		4
.L_1:
        /*0004*/ 	.word	index@(crack_kernel)
        /*0008*/ 	.word	0x0000001e


	//----- nvinfo : EIATTR_FRAME_SIZE
	.align		4
.L_2:
        /*000c*/ 	.byte	0x04, 0x11
        /*000e*/ 	.short	(.L_4 - .L_3)
	.align		4
.L_3:
        /*0010*/ 	.word	index@(crack_kernel)
        /*0014*/ 	.word	0x00000150


	//----- nvinfo : EIATTR_MIN_STACK_SIZE
	.align		4
.L_4:
        /*0018*/ 	.byte	0x04, 0x12
        /*001a*/ 	.short	(.L_6 - .L_5)
	.align		4
.L_5:
        /*001c*/ 	.word	index@(crack_kernel)
        /*0020*/ 	.word	0x00000150
.L_6:


//--------------------- .nv.compat                --------------------------
	.section	.nv.compat,"",@"SHT_CUDA_COMPAT_INFO"
	.align	4
        /*0000*/ 	.byte	0x02, 0x09, 0x00, 0x00, 0x02, 0x02, 0x01, 0x00, 0x02, 0x05, 0x05, 0x00, 0x03, 0x07, 0x01, 0x01
        /*0010*/ 	.byte	0x02, 0x03, 0x00, 0x00, 0x02, 0x06, 0x01, 0x00, 0x04, 0x0b, 0x08, 0x00, 0x09, 0x00, 0x00, 0x00
        /*0020*/ 	.byte	0x00, 0x00, 0x00, 0x00


//--------------------- .nv.info.crack_kernel     --------------------------
	.section	.nv.info.crack_kernel,"",@"SHT_CUDA_INFO"
	.sectionflags	@""
	.align	4


	//----- nvinfo : EIATTR_CUDA_API_VERSION
	.align		4
        /*0000*/ 	.byte	0x04, 0x37
        /*0002*/ 	.short	(.L_8 - .L_7)
.L_7:
        /*0004*/ 	.word	0x00000082


	//----- nvinfo : EIATTR_KPARAM_INFO
	.align		4
.L_8:
        /*0008*/ 	.byte	0x04, 0x17
        /*000a*/ 	.short	(.L_10 - .L_9)
.L_9:
        /*000c*/ 	.word	0x00000000
        /*0010*/ 	.short	0x0003
        /*0012*/ 	.short	0x0018
        /*0014*/ 	.byte	0x00, 0xf0, 0x11, 0x00


	//----- nvinfo : EIATTR_KPARAM_INFO
	.align		4
.L_10:
        /*0018*/ 	.byte	0x04, 0x17
        /*001a*/ 	.short	(.L_12 - .L_11)
.L_11:
        /*001c*/ 	.word	0x00000000
        /*0020*/ 	.short	0x0002
        /*0022*/ 	.short	0x0010
        /*0024*/ 	.byte	0x00, 0xf5, 0x21, 0x00


	//----- nvinfo : EIATTR_KPARAM_INFO
	.align		4
.L_12:
        /*0028*/ 	.byte	0x04, 0x17
        /*002a*/ 	.short	(.L_14 - .L_13)
.L_13:
        /*002c*/ 	.word	0x00000000
        /*0030*/ 	.short	0x0001
        /*0032*/ 	.short	0x0008
        /*0034*/ 	.byte	0x00, 0xf5, 0x21, 0x00


	//----- nvinfo : EIATTR_KPARAM_INFO
	.align		4
.L_14:
        /*0038*/ 	.byte	0x04, 0x17
        /*003a*/ 	.short	(.L_16 - .L_15)
.L_15:
        /*003c*/ 	.word	0x00000000
        /*0040*/ 	.short	0x0000
        /*0042*/ 	.short	0x0000
        /*0044*/ 	.byte	0x00, 0xf0, 0x21, 0x00


	//----- nvinfo : EIATTR_SPARSE_MMA_MASK
	.align		4
.L_16:
        /*0048*/ 	.byte	0x03, 0x50
        /*004a*/ 	.short	0x0000


	//----- nvinfo : EIATTR_MAXREG_COUNT
	.align		4
        /*004c*/ 	.byte	0x03, 0x1b
        /*004e*/ 	.short	0x00ff


	//----- nvinfo : EIATTR_MERCURY_ISA_VERSION
	.align		4
        /*0050*/ 	.byte	0x03, 0x5f
        /*0052*/ 	.short	0x0101


	//----- nvinfo : EIATTR_VRC_CTA_INIT_COUNT
	.align		4
        /*0054*/ 	.byte	0x02, 0x4a
	.zero		1
	.zero		1


	//----- nvinfo : EIATTR_EXIT_INSTR_OFFSETS
	.align		4
        /*0058*/ 	.byte	0x04, 0x1c
        /*005a*/ 	.short	(.L_18 - .L_17)


	//   ....[0]....
.L_17:
        /*005c*/ 	.word	0x00000090


	//   ....[1]....
        /*0060*/ 	.word	0x00002270


	//   ....[2]....
        /*0064*/ 	.word	0x000022b0


	//   ....[3]....
        /*0068*/ 	.word	0x000022f0


	//   ....[4]....
        /*006c*/ 	.word	0x00002330


	//   ....[5]....
        /*0070*/ 	.word	0x00002370


	//   ....[6]....
        /*0074*/ 	.word	0x000023b0


	//   ....[7]....
        /*0078*/ 	.word	0x000023f0


	//   ....[8]....
        /*007c*/ 	.word	0x00002430


	//   ....[9]....
        /*0080*/ 	.word	0x00002460


	//----- nvinfo : EIATTR_CRS_STACK_SIZE
	.align		4
.L_18:
        /*0084*/ 	.byte	0x04, 0x1e
        /*0086*/ 	.short	(.L_20 - .L_19)
.L_19:
        /*0088*/ 	.word	0x00000000


	//----- nvinfo : EIATTR_CBANK_PARAM_SIZE
	.align		4
.L_20:
        /*008c*/ 	.byte	0x03, 0x19
        /*008e*/ 	.short	0x001c


	//----- nvinfo : EIATTR_PARAM_CBANK
	.align		4
        /*0090*/ 	.byte	0x04, 0x0a
        /*0092*/ 	.short	(.L_22 - .L_21)
	.align		4
.L_21:
        /*0094*/ 	.word	index@(.nv.constant0.crack_kernel)
        /*0098*/ 	.short	0x0380
        /*009a*/ 	.short	0x001c


	//----- nvinfo : EIATTR_SW_WAR
	.align		4
.L_22:
        /*009c*/ 	.byte	0x04, 0x36
        /*009e*/ 	.short	(.L_24 - .L_23)
.L_23:
        /*00a0*/ 	.word	0x00000008
.L_24:


//--------------------- .nv.callgraph             --------------------------
	.section	.nv.callgraph,"",@"SHT_CUDA_CALLGRAPH"
	.align	4
	.sectionentsize	8
	.align		4
        /*0000*/ 	.word	0x00000000
	.align		4
        /*0004*/ 	.word	0xffffffff
	.align		4
        /*0008*/ 	.word	0x00000000
	.align		4
        /*000c*/ 	.word	0xfffffffe
	.align		4
        /*0010*/ 	.word	0x00000000
	.align		4
        /*0014*/ 	.word	0xfffffffd
	.align		4
        /*0018*/ 	.word	0x00000000
	.align		4
        /*001c*/ 	.word	0xfffffffc


//--------------------- .nv.constant3             --------------------------
	.section	.nv.constant3,"a",@progbits
	.align	4
.nv.constant3:
	.type		K,@object
	.size		K,(.L_0 - K)
K:
        /*0000*/ 	.byte	0x98, 0x2f, 0x8a, 0x42, 0x91, 0x44, 0x37, 0x71, 0xcf, 0xfb, 0xc0, 0xb5, 0xa5, 0xdb, 0xb5, 0xe9
        /* <DEDUP_REMOVED lines=15> */
.L_0:


//--------------------- .text.crack_kernel        --------------------------
	.section	.text.crack_kernel,"ax",@progbits
	.align	128
        .global         crack_kernel
        .type           crack_kernel,@function
        .size           crack_kernel,(.L_x_8 - crack_kernel)
        .other          crack_kernel,@"STO_CUDA_ENTRY STV_DEFAULT"
crack_kernel:
.text.crack_kernel:
[----:B------:R-:W0:Y:S01]  /*0000*/  LDC R1, c[0x0][0x37c] ;  /* 0x0000df00ff017b82 */ /* 0x000e220000000800 */
[----:B------:R-:W1:Y:S07]  /*0010*/  S2R R3, SR_TID.X ;  /* 0x0000000000037919 */ /* 0x000e6e0000002100 */
[----:B------:R-:W1:Y:S01]  /*0020*/  S2UR UR4, SR_CTAID.X ;  /* 0x00000000000479c3 */ /* 0x000e620000002500 */
[----:B------:R-:W2:Y:S01]  /*0030*/  LDCU UR5, c[0x0][0x398] ;  /* 0x00007300ff0577ac */ /* 0x000ea20008000800 */
[----:B0-----:R-:W-:-:S04]  /*0040*/  VIADD R1, R1, 0xfffffeb0 ;  /* 0xfffffeb001017836 */ /* 0x001fc80000000000 */
[----:B------:R-:W-:Y:S02]  /*0050*/  IMAD.MOV.U32 R0, RZ, RZ, R1 ;  /* 0x000000ffff007224 */ /* 0x000fe400078e0001 */
[----:B------:R-:W1:Y:S02]  /*0060*/  LDC R4, c[0x0][0x360] ;  /* 0x0000d800ff047b82 */ /* 0x000e640000000800 */
[----:B-1----:R-:W-:-:S05]  /*0070*/  IMAD R4, R4, UR4, R3 ;  /* 0x0000000404047c24 */ /* 0x002fca000f8e0203 */
[----:B--2---:R-:W-:-:S13]  /*0080*/  ISETP.GE.AND P0, PT, R4, UR5, PT ;  /* 0x0000000504007c0c */ /* 0x004fda000bf06270 */
[----:B------:R-:W-:Y:S05]  /*0090*/  @P0 EXIT ;  /* 0x000000000000094d */ /* 0x000fea0003800000 */
[----:B------:R-:W0:Y:S01]  /*00a0*/  LDCU.64 UR4, c[0x0][0x380] ;  /* 0x00007000ff0477ac */ /* 0x000e220008000a00 */
[----:B------:R1:W-:Y:S01]  /*00b0*/  STL.128 [R1+0x100], RZ ;  /* 0x000100ff01007387 */ /* 0x0003e20000100c00 */
[----:B------:R-:W-:Y:S01]  /*00c0*/  BSSY.RECONVERGENT B0, `(.L_x_0) ;  /* 0x0000069000007945 */ /* 0x000fe20003800200 */
[----:B------:R-:W2:Y:S02]  /*00d0*/  LDCU.64 UR8, c[0x0][0x358] ;  /* 0x00006b00ff0877ac */ /* 0x000ea40008000a00 */
[----:B------:R1:W-:Y:S04]  /*00e0*/  STL.128 [R1+0x110], RZ ;  /* 0x000110ff01007387 */ /* 0x0003e80000100c00 */
[----:B------:R1:W-:Y:S04]  /*00f0*/  STL.128 [R1+0x120], RZ ;  /* 0x000120ff01007387 */ /* 0x0003e80000100c00 */
[----:B------:R1:W-:Y:S04]  /*0100*/  STL.64 [R1+0x130], RZ ;  /* 0x000130ff01007387 */ /* 0x0003e80000100a00 */
[----:B------:R1:W-:Y:S01]  /*0110*/  STL [R1+0x138], RZ ;  /* 0x000138ff01007387 */ /* 0x0003e20000100800 */
[----:B0-----:R-:W-:-:S03]  /*0120*/  IADD3 R2, P0, PT, R4, UR4, RZ ;  /* 0x0000000404027c10 */ /* 0x001fc6000ff1e0ff */
[----:B------:R1:W-:Y:S01]  /*0130*/  STL.U16 [R1+0x13c], RZ ;  /* 0x00013cff01007387 */ /* 0x0003e20000100400 */
[----:B------:R-:W-:Y:S01]  /*0140*/  LEA.HI.X.SX32 R14, R4, UR5, 0x1, P0 ;  /* 0x00000005040e7c11 */ /* 0x000fe200080f0eff */
[C---:B------:R-:W-:Y:S02]  /*0150*/  IMAD R3, R2.reuse, -0x3361d2af, RZ ;  /* 0xcc9e2d5102037824 */ /* 0x040fe400078e02ff */
[----:B------:R-:W-:-:S05]  /*0160*/  IMAD R6, R2, 0x16a88000, RZ ;  /* 0x16a8800002067824 */ /* 0x000fca00078e02ff */
[----:B------:R-:W-:-:S05]  /*0170*/  LEA.HI R3, R3, R6, RZ, 0xf ;  /* 0x0000000603037211 */ /* 0x000fca00078f78ff */
[----:B------:R-:W-:-:S05]  /*0180*/  IMAD R3, R3, 0x1b873593, RZ ;  /* 0x1b87359303037824 */ /* 0x000fca00078e02ff */
[----:B------:R-:W-:Y:S01]  /*0190*/  LOP3.LUT R5, R3, 0xdeadbeef, RZ, 0x3c, !PT ;  /* 0xdeadbeef03057812 */ /* 0x000fe200078e3cff */
[----:B------:R-:W-:-:S03]  /*01a0*/  IMAD.MOV.U32 R3, RZ, RZ, 0x5 ;  /* 0x00000005ff037424 */ /* 0x000fc600078e00ff */
[----:B------:R-:W-:-:S05]  /*01b0*/  SHF.L.W.U32.HI R6, R5, 0xd, R5 ;  /* 0x0000000d05067819 */ /* 0x000fca0000010e05 */
[----:B------:R-:W-:-:S05]  /*01c0*/  IMAD R6, R6, R3, -0x19ab949c ;  /* 0xe6546b6406067424 */ /* 0x000fca00078e0203 */
[----:B------:R-:W-:-:S04]  /*01d0*/  SHF.R.U32.HI R5, RZ, 0x10, R6 ;  /* 0x00000010ff057819 */ /* 0x000fc80000011606 */
[----:B------:R-:W-:-:S05]  /*01e0*/  LOP3.LUT R5, R5, R6, RZ, 0x3c, !PT ;  /* 0x0000000605057212 */ /* 0x000fca00078e3cff */
[----:B------:R-:W-:-:S05]  /*01f0*/  IMAD R5, R5, -0x7a143595, RZ ;  /* 0x85ebca6b05057824 */ /* 0x000fca00078e02ff */
[----:B------:R-:W-:-:S04]  /*0200*/  SHF.R.U32.HI R6, RZ, 0xd, R5 ;  /* 0x0000000dff067819 */ /* 0x000fc80000011605 */
[----:B------:R-:W-:-:S05]  /*0210*/  LOP3.LUT R6, R6, R5, RZ, 0x3c, !PT ;  /* 0x0000000506067212 */ /* 0x000fca00078e3cff */
[----:B------:R-:W-:-:S05]  /*0220*/  IMAD R6, R6, -0x3d4d51cb, RZ ;  /* 0xc2b2ae3506067824 */ /* 0x000fca00078e02ff */
[----:B------:R-:W-:-:S04]  /*0230*/  SHF.R.U32.HI R5, RZ, 0x10, R6 ;  /* 0x00000010ff057819 */ /* 0x000fc80000011606 */
[----:B------:R-:W-:-:S05]  /*0240*/  LOP3.LUT R14, R6, R5, R14, 0x96, !PT ;  /* 0x00000005060e7212 */ /* 0x000fca00078e960e */
[C---:B------:R-:W-:Y:S02]  /*0250*/  IMAD R4, R14.reuse, -0x3361d2af, RZ ;  /* 0xcc9e2d510e047824 */ /* 0x040fe400078e02ff */
[----:B------:R-:W-:-:S05]  /*0260*/  IMAD R5, R14, 0x16a88000, RZ ;  /* 0x16a880000e057824 */ /* 0x000fca00078e02ff */
[----:B------:R-:W-:-:S05]  /*0270*/  LEA.HI R4, R4, R5, RZ, 0xf ;  /* 0x0000000504047211 */ /* 0x000fca00078f78ff */
[----:B------:R-:W-:-:S05]  /*0280*/  IMAD R4, R4, 0x1b873593, RZ ;  /* 0x1b87359304047824 */ /* 0x000fca00078e02ff */
[----:B------:R-:W-:-:S04]  /*0290*/  LOP3.LUT R4, R4, 0xdeadbeef, RZ, 0x3c, !PT ;  /* 0xdeadbeef04047812 */ /* 0x000fc800078e3cff */
        /* <DEDUP_REMOVED lines=39> */
[----:B------:R-:W-:Y:S01]  /*0510*/  LOP3.LUT R14, R3, R2, R4, 0x96, !PT ;  /* 0x00000002030e7212 */ /* 0x000fe200078e9604 */
[----:B------:R-:W-:-:S03]  /*0520*/  IMAD.MOV.U32 R3, RZ, RZ, 0x20 ;  /* 0x00000020ff037424 */ /* 0x000fc600078e00ff */
[----:B------:R-:W-:-:S04]  /*0530*/  ISETP.NE.U32.AND P0, PT, R14, RZ, PT ;  /* 0x000000ff0e00720c */ /* 0x000fc80003f05070 */
[----:B------:R-:W-:-:S13]  /*0540*/  ISETP.NE.AND.EX P0, PT, R15, RZ, PT, P0 ;  /* 0x000000ff0f00720c */ /* 0x000fda0003f05300 */
[----:B------:R1:W-:Y:S01]  /*0550*/  @!P0 STL.U8 [R1+0x140], R3 ;  /* 0x0001400301008387 */ /* 0x0003e20000100000 */
[----:B------:R-:W-:Y:S01]  /*0560*/  @!P0 IMAD.MOV.U32 R2, RZ, RZ, 0x1 ;  /* 0x00000001ff028424 */ /* 0x000fe200078e00ff */
[----:B--2---:R-:W-:Y:S06]  /*0570*/  @!P0 BRA `(.L_x_1) ;  /* 0x0000000000748947 */ /* 0x004fec0003800000 */
[----:B------:R-:W-:Y:S02]  /*0580*/  IMAD.MOV.U32 R2, RZ, RZ, RZ ;  /* 0x000000ffff027224 */ /* 0x000fe400078e00ff */
[----:B------:R-:W-:Y:S02]  /*0590*/  IMAD.MOV.U32 R11, RZ, RZ, R14 ;  /* 0x000000ffff0b7224 */ /* 0x000fe400078e000e */
[----:B------:R-:W-:-:S07]  /*05a0*/  IMAD.MOV.U32 R13, RZ, RZ, R15 ;  /* 0x000000ffff0d7224 */ /* 0x000fce00078e000f */
.L_x_2:
[----:B0-----:R-:W-:Y:S01]  /*05b0*/  IMAD.WIDE.U32 R4, R13, 0x158ed231, RZ ;  /* 0x158ed2310d047825 */ /* 0x001fe200078e00ff */
[----:B------:R-:W-:-:S03]  /*05c0*/  ISETP.GE.U32.AND P1, PT, R2, 0xf, PT ;  /* 0x0000000f0200780c */ /* 0x000fc60003f26070 */
[----:B------:R-:W-:-:S04]  /*05d0*/  IMAD.WIDE.U32 R6, P0, R11, 0x58ed2308, R4 ;  /* 0x58ed23080b067825 */ /* 0x000fc80007800004 */
[----:B------:R-:W-:-:S04]  /*05e0*/  IMAD.WIDE.U32 R4, R11, 0x158ed231, RZ ;  /* 0x158ed2310b047825 */ /* 0x000fc800078e00ff */
[----:B------:R-:W-:Y:S01]  /*05f0*/  IMAD.X R9, RZ, RZ, RZ, P0 ;  /* 0x000000ffff097224 */ /* 0x000fe200000e06ff */
[----:B------:R-:W-:Y:S01]  /*0600*/  IADD3 RZ, P0, PT, R5, R6, RZ ;  /* 0x0000000605ff7210 */ /* 0x000fe20007f1e0ff */
[----:B------:R-:W-:-:S04]  /*0610*/  IMAD.MOV.U32 R8, RZ, RZ, R7 ;  /* 0x000000ffff087224 */ /* 0x000fc800078e0007 */
[----:B------:R-:W-:-:S03]  /*0620*/  IMAD.WIDE.U32.X R4, R13, 0x58ed2308, R8, P0 ;  /* 0x58ed23080d047825 */ /* 0x000fc600000e0408 */
[----:B-1----:R-:W-:-:S05]  /*0630*/  IADD3 R3, P0, PT, R11, -R4, RZ ;  /* 0x800000040b037210 */ /* 0x002fca0007f1e0ff */
[----:B------:R-:W-:-:S05]  /*0640*/  IMAD.X R6, R13, 0x1, ~R5, P0 ;  /* 0x000000010d067824 */ /* 0x000fca00000e0e05 */
[--C-:B------:R-:W-:Y:S02]  /*0650*/  SHF.R.U64 R3, R3, 0x1, R6.reuse ;  /* 0x0000000103037819 */ /* 0x100fe40000001206 */
[----:B------:R-:W-:Y:S02]  /*0660*/  SHF.R.U32.HI R7, RZ, 0x1, R6 ;  /* 0x00000001ff077819 */ /* 0x000fe40000011606 */
[----:B------:R-:W-:Y:S01]  /*0670*/  IADD3 R3, P0, PT, R3, R4, RZ ;  /* 0x0000000403037210 */ /* 0x000fe20007f1e0ff */
[----:B------:R-:W-:Y:S02]  /*0680*/  IMAD.IADD R4, R1, 0x1, R2 ;  /* 0x0000000101047824 */ /* 0x000fe400078e0202 */
[----:B------:R-:W-:Y:S02]  /*0690*/  VIADD R2, R2, 0x1 ;  /* 0x0000000102027836 */ /* 0x000fe40000000000 */
[----:B------:R-:W-:Y:S01]  /*06a0*/  IMAD.X R6, R7, 0x1, R5, P0 ;  /* 0x0000000107067824 */ /* 0x000fe200000e0605 */
[----:B------:R-:W-:-:S04]  /*06b0*/  ISETP.GT.U32.AND P0, PT, R11, 0x5e, PT ;  /* 0x0000005e0b00780c */ /* 0x000fc80003f04070 */
[--C-:B------:R-:W-:Y:S02]  /*06c0*/  SHF.R.U64 R5, R3, 0x6, R6.reuse ;  /* 0x0000000603057819 */ /* 0x100fe40000001206 */
[----:B------:R-:W-:Y:S02]  /*06d0*/  ISETP.GT.U32.AND.EX P0, PT, R13, RZ, PT, P0 ;  /* 0x000000ff0d00720c */ /* 0x000fe40003f04100 */
[----:B------:R-:W-:Y:S01]  /*06e0*/  SHF.R.U32.HI R6, RZ, 0x6, R6 ;  /* 0x00000006ff067819 */ /* 0x000fe20000011606 */
[----:B------:R-:W-:Y:S02]  /*06f0*/  IMAD R3, R5, -0x5f, R11 ;  /* 0xffffffa105037824 */ /* 0x000fe400078e020b */
[----:B------:R-:W-:Y:S02]  /*0700*/  IMAD.MOV.U32 R11, RZ, RZ, R5 ;  /* 0x000000ffff0b7224 */ /* 0x000fe400078e0005 */
[----:B------:R-:W-:Y:S02]  /*0710*/  VIADD R3, R3, 0x20 ;  /* 0x0000002003037836 */ /* 0x000fe40000000000 */
[----:B------:R-:W-:-:S03]  /*0720*/  IMAD.MOV.U32 R13, RZ, RZ, R6 ;  /* 0x000000ffff0d7224 */ /* 0x000fc600078e0006 */
[----:B------:R0:W-:Y:S01]  /*0730*/  STL.U8 [R4+0x140], R3 ;  /* 0x0001400304007387 */ /* 0x0001e20000100000 */
[----:B------:R-:W-:Y:S05]  /*0740*/  @!P1 BRA P0, `(.L_x_2) ;  /* 0xfffffffc00989947 */ /* 0x000fea000003ffff */
.L_x_1:
[----:B------:R-:W-:Y:S05]  /*0750*/  BSYNC.RECONVERGENT B0 ;  /* 0x0000000000007941 */ /* 0x000fea0003800200 */
.L_x_0:
[----:B------:R-:W-:Y:S01]  /*0760*/  BSSY.RECONVERGENT B0, `(.L_x_3) ;  /* 0x000000a000007945 */ /* 0x000fe20003800200 */
[----:B0-----:R-:W-:Y:S02]  /*0770*/  IMAD.MOV.U32 R4, RZ, RZ, RZ ;  /* 0x000000ffff047224 */ /* 0x001fe400078e00ff */
[----:B-1----:R-:W-:-:S07]  /*0780*/  IMAD.MOV R3, RZ, RZ, -R2 ;  /* 0x000000ffff037224 */ /* 0x002fce00078e0a02 */
.L_x_4:
[----:B0-----:R-:W-:-:S05]  /*0790*/  IMAD.IADD R6, R1, 0x1, R4 ;  /* 0x0000000101067824 */ /* 0x001fca00078e0204 */
[----:B------:R-:W2:Y:S01]  /*07a0*/  LDL.U8 R5, [R6+0x140] ;  /* 0x0001400006057983 */ /* 0x000ea20000100000 */
[----:B------:R-:W-:Y:S02]  /*07b0*/  VIADD R3, R3, 0x1 ;  /* 0x0000000103037836 */ /* 0x000fe40000000000 */
[----:B------:R-:W-:-:S03]  /*07c0*/  VIADD R4, R4, 0x1 ;  /* 0x0000000104047836 */ /* 0x000fc60000000000 */
[----:B------:R-:W-:Y:S01]  /*07d0*/  ISETP.NE.AND P0, PT, R3, RZ, PT ;  /* 0x000000ff0300720c */ /* 0x000fe20003f05270 */
[----:B--2---:R0:W-:-:S12]  /*07e0*/  STL.U8 [R6+0x100], R5 ;  /* 0x0001000506007387 */ /* 0x0041d80000100000 */
[----:B------:R-:W-:Y:S05]  /*07f0*/  @P0 BRA `(.L_x_4) ;  /* 0xfffffffc00e40947 */ /* 0x000fea000383ffff */
[----:B------:R-:W-:Y:S05]  /*0800*/  BSYNC.RECONVERGENT B0 ;  /* 0x0000000000007941 */ /* 0x000fea0003800200 */
.L_x_3:
[----:B------:R-:W-:Y:S02]  /*0810*/  IMAD.MOV.U32 R17, RZ, RZ, 0x80 ;  /* 0x00000080ff117424 */ /* 0x000fe400078e00ff */
[----:B0-----:R-:W-:-:S05]  /*0820*/  IMAD.IADD R6, R1, 0x1, R2 ;  /* 0x0000000101067824 */ /* 0x001fca00078e0202 */
[----:B------:R0:W-:Y:S04]  /*0830*/  STL.U8 [R6+0x100], R17 ;  /* 0x0001001106007387 */ /* 0x0001e80000100000 */
[----:B------:R-:W2:Y:S02]  /*0840*/  LDL.128 R8, [R1+0x100] ;  /* 0x0001000001087983 */ /* 0x000ea40000100c00 */
[----:B--2---:R-:W-:Y:S02]  /*0850*/  PRMT R16, R8, 0x7771, RZ ;  /* 0x0000777108107816 */ /* 0x004fe400000000ff */
[C---:B------:R-:W-:Y:S02]  /*0860*/  PRMT R13, R9.reuse, 0x7771, RZ ;  /* 0x00007771090d7816 */ /* 0x040fe400000000ff */
[C---:B------:R-:W-:Y:S01]  /*0870*/  PRMT R7, R9.reuse, 0x7770, RZ ;  /* 0x0000777009077816 */ /* 0x040fe200000000ff */
[----:B------:R-:W-:Y:S01]  /*0880*/  IMAD.U32 R16, R16, 0x10000, RZ ;  /* 0x0001000010107824 */ /* 0x000fe200078e00ff */
[----:B------:R-:W-:Y:S01]  /*0890*/  PRMT R3, R9, 0x7772, RZ ;  /* 0x0000777209037816 */ /* 0x000fe200000000ff */
[----:B------:R-:W-:Y:S01]  /*08a0*/  IMAD.U32 R13, R13, 0x10000, RZ ;  /* 0x000100000d0d7824 */ /* 0x000fe200078e00ff */
[----:B------:R-:W-:-:S02]  /*08b0*/  PRMT R5, R9, 0x7773, RZ ;  /* 0x0000777309057816 */ /* 0x000fc400000000ff */
[C---:B------:R-:W-:Y:S01]  /*08c0*/  PRMT R9, R10.reuse, 0x7771, RZ ;  /* 0x000077710a097816 */ /* 0x040fe200000000ff */
[----:B------:R-:W-:Y:S01]  /*08d0*/  IMAD.SHL.U32 R3, R3, 0x100, RZ ;  /* 0x0000010003037824 */ /* 0x000fe200078e00ff */
[----:B------:R-:W-:Y:S02]  /*08e0*/  PRMT R20, R11, 0x7771, RZ ;  /* 0x000077710b147816 */ /* 0x000fe400000000ff */
[----:B0-----:R-:W-:Y:S01]  /*08f0*/  PRMT R6, R10, 0x7770, RZ ;  /* 0x000077700a067816 */ /* 0x001fe200000000ff */
[----:B------:R-:W-:Y:S01]  /*0900*/  IMAD.U32 R21, R9, 0x10000, RZ ;  /* 0x0001000009157824 */ /* 0x000fe200078e00ff */
[----:B------:R-:W-:Y:S01]  /*0910*/  LOP3.LUT R9, R16, 0xff0000, RZ, 0xc0, !PT ;  /* 0x00ff000010097812 */ /* 0x000fe200078ec0ff */
[----:B------:R-:W-:Y:S01]  /*0920*/  IMAD.U32 R20, R20, 0x10000, RZ ;  /* 0x0001000014147824 */ /* 0x000fe200078e00ff */
[----:B------:R-:W-:Y:S02]  /*0930*/  LOP3.LUT R16, R13, 0xff0000, RZ, 0xc0, !PT ;  /* 0x00ff00000d107812 */ /* 0x000fe400078ec0ff */
[----:B------:R-:W-:-:S02]  /*0940*/  LOP3.LUT R21, R21, 0xff0000, RZ, 0xc0, !PT ;  /* 0x00ff000015157812 */ /* 0x000fc400078ec0ff */
[C---:B------:R-:W-:Y:S01]  /*0950*/  PRMT R12, R8.reuse, 0x7770, RZ ;  /* 0x00007770080c7816 */ /* 0x040fe200000000ff */
[----:B------:R-:W-:Y:S01]  /*0960*/  IMAD R16, R7, 0x1000000, R16 ;  /* 0x0100000007107824 */ /* 0x000fe200078e0210 */
[----:B------:R-:W-:Y:S01]  /*0970*/  PRMT R4, R8, 0x7772, RZ ;  /* 0x0000777208047816 */ /* 0x000fe200000000ff */
[----:B------:R-:W-:Y:S01]  /*0980*/  IMAD R21, R6, 0x1000000, R21 ;  /* 0x0100000006157824 */ /* 0x000fe200078e0215 */
[----:B------:R-:W-:Y:S01]  /*0990*/  PRMT R17, R10, 0x7772, RZ ;  /* 0x000077720a117816 */ /* 0x000fe200000000ff */
[----:B------:R-:W-:Y:S01]  /*09a0*/  IMAD R9, R12, 0x1000000, R9 ;  /* 0x010000000c097824 */ /* 0x000fe200078e0209 */
[C---:B------:R-:W-:Y:S01]  /*09b0*/  PRMT R19, R11.reuse, 0x7770, RZ ;  /* 0x000077700b137816 */ /* 0x040fe200000000ff */
[----:B------:R-:W-:Y:S01]  /*09c0*/  IMAD.SHL.U32 R4, R4, 0x100, RZ ;  /* 0x0000010004047824 */ /* 0x000fe200078e00ff */
[----:B------:R-:W-:Y:S01]  /*09d0*/  PRMT R18, R11, 0x7772, RZ ;  /* 0x000077720b127816 */ /* 0x000fe200000000ff */
[----:B------:R-:W-:Y:S01]  /*09e0*/  IMAD.SHL.U32 R6, R17, 0x100, RZ ;  /* 0x0000010011067824 */ /* 0x000fe200078e00ff */
[----:B------:R-:W-:-:S02]  /*09f0*/  LOP3.LUT R20, R20, 0xff0000, RZ, 0xc0, !PT ;  /* 0x00ff000014147812 */ /* 0x000fc400078ec0ff */
[----:B------:R-:W-:Y:S01]  /*0a00*/  PRMT R8, R8, 0x7773, RZ ;  /* 0x0000777308087816 */ /* 0x000fe200000000ff */
[----:B------:R-:W-:Y:S01]  /*0a10*/  IMAD.SHL.U32 R7, R18, 0x100, RZ ;  /* 0x0000010012077824 */ /* 0x000fe200078e00ff */
[----:B------:R-:W-:Y:S01]  /*0a20*/  PRMT R10, R10, 0x7773, RZ ;  /* 0x000077730a0a7816 */ /* 0x000fe200000000ff */
[----:B------:R-:W-:Y:S01]  /*0a30*/  IMAD R20, R19, 0x1000000, R20 ;  /* 0x0100000013147824 */ /* 0x000fe200078e0214 */
[----:B------:R-:W-:Y:S02]  /*0a40*/  PRMT R11, R11, 0x7773, RZ ;  /* 0x000077730b0b7816 */ /* 0x000fe400000000ff */
[----:B------:R-:W-:Y:S02]  /*0a50*/  LOP3.LUT R4, R8, R9, R4, 0xfe, !PT ;  /* 0x0000000908047212 */ /* 0x000fe400078efe04 */
[----:B------:R-:W-:Y:S02]  /*0a60*/  LOP3.LUT R5, R5, R16, R3, 0xfe, !PT ;  /* 0x0000001005057212 */ /* 0x000fe400078efe03 */
[----:B------:R-:W-:-:S02]  /*0a70*/  LOP3.LUT R6, R10, R21, R6, 0xfe, !PT ;  /* 0x000000150a067212 */ /* 0x000fc400078efe06 */
[----:B------:R-:W-:-:S05]  /*0a80*/  LOP3.LUT R7, R11, R20, R7, 0xfe, !PT ;  /* 0x000000140b077212 */ /* 0x000fca00078efe07 */
[----:B------:R0:W-:Y:S04]  /*0a90*/  STL.128 [R0], R4 ;  /* 0x0000000400007387 */ /* 0x0001e80000100c00 */
[----:B------:R-:W2:Y:S02]  /*0aa0*/  LDL.128 R8, [R1+0x110] ;  /* 0x0001100001087983 */ /* 0x000ea40000100c00 */
[----:B--2---:R-:W-:Y:S02]  /*0ab0*/  PRMT R19, R8, 0x7771, RZ ;  /* 0x0000777108137816 */ /* 0x004fe400000000ff */
[----:B------:R-:W-:Y:S02]  /*0ac0*/  PRMT R18, R9, 0x7771, RZ ;  /* 0x0000777109127816 */ /* 0x000fe400000000ff */
[----:B------:R-:W-:Y:S01]  /*0ad0*/  PRMT R17, R10, 0x7771, RZ ;  /* 0x000077710a117816 */ /* 0x000fe200000000ff */
[----:B------:R-:W-:Y:S01]  /*0ae0*/  IMAD.U32 R19, R19, 0x10000, RZ ;  /* 0x0001000013137824 */ /* 0x000fe200078e00ff */
[----:B------:R-:W-:Y:S01]  /*0af0*/  PRMT R20, R11, 0x7771, RZ ;  /* 0x000077710b147816 */ /* 0x000fe200000000ff */
[----:B------:R-:W-:Y:S01]  /*0b00*/  IMAD.U32 R18, R18, 0x10000, RZ ;  /* 0x0001000012127824 */ /* 0x000fe200078e00ff */
[C---:B0-----:R-:W-:Y:S01]  /*0b10*/  PRMT R5, R10.reuse, 0x7770, RZ ;  /* 0x000077700a057816 */ /* 0x041fe200000000ff */
[----:B------:R-:W-:Y:S01]  /*0b20*/  IMAD.U32 R17, R17, 0x10000, RZ ;  /* 0x0001000011117824 */ /* 0x000fe200078e00ff */
[----:B------:R-:W-:-:S02]  /*0b30*/  PRMT R6, R10, 0x7772, RZ ;  /* 0x000077720a067816 */ /* 0x000fc400000000ff */
[----:B------:R-:W-:Y:S02]  /*0b40*/  PRMT R22, R10, 0x7773, RZ ;  /* 0x000077730a167816 */ /* 0x000fe400000000ff */
[C---:B------:R-:W-:Y:S01]  /*0b50*/  PRMT R10, R11.reuse, 0x7770, RZ ;  /* 0x000077700b0a7816 */ /* 0x040fe200000000ff */
[----:B------:R-:W-:Y:S01]  /*0b60*/  IMAD.SHL.U32 R6, R6, 0x100, RZ ;  /* 0x0000010006067824 */ /* 0x000fe200078e00ff */
[C---:B------:R-:W-:Y:S02]  /*0b70*/  PRMT R7, R11.reuse, 0x7772, RZ ;  /* 0x000077720b077816 */ /* 0x040fe400000000ff */
[----:B------:R-:W-:Y:S01]  /*0b80*/  PRMT R23, R11, 0x7773, RZ ;  /* 0x000077730b177816 */ /* 0x000fe200000000ff */
[----:B------:R-:W-:Y:S01]  /*0b90*/  IMAD.U32 R11, R20, 0x10000, RZ ;  /* 0x00010000140b7824 */ /* 0x000fe200078e00ff */
[C---:B------:R-:W-:Y:S01]  /*0ba0*/  PRMT R16, R8.reuse, 0x7770, RZ ;  /* 0x0000777008107816 */ /* 0x040fe200000000ff */
[----:B------:R-:W-:Y:S01]  /*0bb0*/  IMAD.SHL.U32 R7, R7, 0x100, RZ ;  /* 0x0000010007077824 */ /* 0x000fe200078e00ff */
[----:B------:R-:W-:-:S02]  /*0bc0*/  PRMT R12, R8, 0x7772, RZ ;  /* 0x00007772080c7816 */ /* 0x000fc400000000ff */
[C---:B------:R-:W-:Y:S02]  /*0bd0*/  PRMT R13, R9.reuse, 0x7770, RZ ;  /* 0x00007770090d7816 */ /* 0x040fe400000000ff */
[----:B------:R-:W-:Y:S01]  /*0be0*/  PRMT R3, R9, 0x7772, RZ ;  /* 0x0000777209037816 */ /* 0x000fe200000000ff */
[----:B------:R-:W-:Y:S01]  /*0bf0*/  IMAD.SHL.U32 R12, R12, 0x100, RZ ;  /* 0x000001000c0c7824 */ /* 0x000fe200078e00ff */
[----:B------:R-:W-:Y:S02]  /*0c00*/  LOP3.LUT R19, R19, 0xff0000, RZ, 0xc0, !PT ;  /* 0x00ff000013137812 */ /* 0x000fe400078ec0ff */
[----:B------:R-:W-:Y:S01]  /*0c10*/  LOP3.LUT R18, R18, 0xff0000, RZ, 0xc0, !PT ;  /* 0x00ff000012127812 */ /* 0x000fe200078ec0ff */
[----:B------:R-:W-:Y:S01]  /*0c20*/  IMAD.SHL.U32 R3, R3, 0x100, RZ ;  /* 0x0000010003037824 */ /* 0x000fe200078e00ff */
[----:B------:R-:W-:Y:S01]  /*0c30*/  LOP3.LUT R20, R17, 0xff0000, RZ, 0xc0, !PT ;  /* 0x00ff000011147812 */ /* 0x000fe200078ec0ff */
[----:B------:R-:W-:Y:S01]  /*0c40*/  IMAD R19, R16, 0x1000000, R19 ;  /* 0x0100000010137824 */ /* 0x000fe200078e0213 */
[----:B------:R-:W-:Y:S01]  /*0c50*/  LOP3.LUT R11, R11, 0xff0000, RZ, 0xc0, !PT ;  /* 0x00ff00000b0b7812 */ /* 0x000fe200078ec0ff */
[----:B------:R-:W-:Y:S01]  /*0c60*/  IMAD R18, R13, 0x1000000, R18 ;  /* 0x010000000d127824 */ /* 0x000fe200078e0212 */
[----:B------:R-:W-:Y:S01]  /*0c70*/  PRMT R8, R8, 0x7773, RZ ;  /* 0x0000777308087816 */ /* 0x000fe200000000ff */
[----:B------:R-:W-:Y:S01]  /*0c80*/  IMAD R5, R5, 0x1000000, R20 ;  /* 0x0100000005057824 */ /* 0x000fe200078e0214 */
[----:B------:R-:W-:Y:S01]  /*0c90*/  PRMT R9, R9, 0x7773, RZ ;  /* 0x0000777309097816 */ /* 0x000fe200000000ff */
[----:B------:R-:W-:Y:S01]  /*0ca0*/  IMAD R10, R10, 0x1000000, R11 ;  /* 0x010000000a0a7824 */ /* 0x000fe200078e020b */
[----:B------:R-:W-:-:S02]  /*0cb0*/  LOP3.LUT R20, R8, R19, R12, 0xfe, !PT ;  /* 0x0000001308147212 */ /* 0x000fc400078efe0c */
[----:B------:R-:W-:Y:S02]  /*0cc0*/  LOP3.LUT R21, R9, R18, R3, 0xfe, !PT ;  /* 0x0000001209157212 */ /* 0x000fe400078efe03 */
[----:B------:R-:W-:Y:S02]  /*0cd0*/  LOP3.LUT R22, R22, R5, R6, 0xfe, !PT ;  /* 0x0000000516167212 */ /* 0x000fe400078efe06 */
[----:B------:R-:W-:-:S05]  /*0ce0*/  LOP3.LUT R23, R23, R10, R7, 0xfe, !PT ;  /* 0x0000000a17177212 */ /* 0x000fca00078efe07 */
[----:B------:R0:W-:Y:S04]  /*0cf0*/  STL.128 [R0+0x10], R20 ;  /* 0x0000101400007387 */ /* 0x0001e80000100c00 */
[----:B------:R-:W2:Y:S02]  /*0d00*/  LDL.128 R8, [R1+0x120] ;  /* 0x0001200001087983 */ /* 0x000ea40000100c00 */
[----:B--2---:R-:W-:Y:S02]  /*0d10*/  PRMT R13, R10, 0x7771, RZ ;  /* 0x000077710a0d7816 */ /* 0x004fe400000000ff */
[----:B------:R-:W-:Y:S02]  /*0d20*/  PRMT R17, R8, 0x7771, RZ ;  /* 0x0000777108117816 */ /* 0x000fe400000000ff */
[----:B------:R-:W-:Y:S01]  /*0d30*/  PRMT R16, R9, 0x7771, RZ ;  /* 0x0000777109107816 */ /* 0x000fe200000000ff */
[----:B------:R-:W-:Y:S01]  /*0d40*/  IMAD.U32 R13, R13, 0x10000, RZ ;  /* 0x000100000d0d7824 */ /* 0x000fe200078e00ff */
[----:B0-----:R-:W-:Y:S01]  /*0d50*/  PRMT R20, R11, 0x7771, RZ ;  /* 0x000077710b147816 */ /* 0x001fe200000000ff */
[----:B------:R-:W-:Y:S01]  /*0d60*/  IMAD.U32 R17, R17, 0x10000, RZ ;  /* 0x0001000011117824 */ /* 0x000fe200078e00ff */
[----:B------:R-:W-:Y:S01]  /*0d70*/  PRMT R6, R10, 0x7770, RZ ;  /* 0x000077700a067816 */ /* 0x000fe200000000ff */
[----:B------:R-:W-:Y:S01]  /*0d80*/  IMAD.U32 R16, R16, 0x10000, RZ ;  /* 0x0001000010107824 */ /* 0x000fe200078e00ff */
[----:B------:R-:W-:Y:S01]  /*0d90*/  PRMT R18, R10, 0x7772, RZ ;  /* 0x000077720a127816 */ /* 0x000fe200000000ff */
[----:B------:R-:W-:Y:S01]  /*0da0*/  IMAD.U32 R20, R20, 0x10000, RZ ;  /* 0x0001000014147824 */ /* 0x000fe200078e00ff */
[----:B------:R-:W-:-:S02]  /*0db0*/  PRMT R22, R10, 0x7773, RZ ;  /* 0x000077730a167816 */ /* 0x000fc400000000ff */
[----:B------:R-:W-:Y:S01]  /*0dc0*/  LOP3.LUT R13, R13, 0xff0000, RZ, 0xc0, !PT ;  /* 0x00ff00000d0d7812 */ /* 0x000fe200078ec0ff */
[----:B------:R-:W-:Y:S01]  /*0dd0*/  IMAD.SHL.U32 R18, R18, 0x100, RZ ;  /* 0x0000010012127824 */ /* 0x000fe200078e00ff */
[C---:B------:R-:W-:Y:S02]  /*0de0*/  PRMT R12, R8.reuse, 0x7770, RZ ;  /* 0x00007770080c7816 */ /* 0x040fe400000000ff */
[----:B------:R-:W-:Y:S01]  /*0df0*/  PRMT R5, R8, 0x7772, RZ ;  /* 0x0000777208057816 */ /* 0x000fe200000000ff */
[----:B------:R-:W-:Y:S01]  /*0e00*/  IMAD R13, R6, 0x1000000, R13 ;  /* 0x01000000060d7824 */ /* 0x000fe200078e020d */
[C---:B------:R-:W-:Y:S02]  /*0e10*/  PRMT R7, R9.reuse, 0x7770, RZ ;  /* 0x0000777009077816 */ /* 0x040fe400000000ff */
[----:B------:R-:W-:Y:S01]  /*0e20*/  PRMT R3, R9, 0x7772, RZ ;  /* 0x0000777209037816 */ /* 0x000fe200000000ff */
[----:B------:R-:W-:Y:S01]  /*0e30*/  IMAD.SHL.U32 R5, R5, 0x100, RZ ;  /* 0x0000010005057824 */ /* 0x000fe200078e00ff */
[----:B------:R-:W-:-:S02]  /*0e40*/  PRMT R19, R11, 0x7770, RZ ;  /* 0x000077700b137816 */ /* 0x000fc400000000ff */
[----:B------:R-:W-:Y:S01]  /*0e50*/  PRMT R10, R11, 0x7772, RZ ;  /* 0x000077720b0a7816 */ /* 0x000fe200000000ff */
[----:B------:R-:W-:Y:S01]  /*0e60*/  IMAD.SHL.U32 R3, R3, 0x100, RZ ;  /* 0x0000010003037824 */ /* 0x000fe200078e00ff */
[----:B------:R-:W-:Y:S02]  /*0e70*/  LOP3.LUT R17, R17, 0xff0000, RZ, 0xc0, !PT ;  /* 0x00ff000011117812 */ /* 0x000fe400078ec0ff */
[----:B------:R-:W-:Y:S01]  /*0e80*/  LOP3.LUT R16, R16, 0xff0000, RZ, 0xc0, !PT ;  /* 0x00ff000010107812 */ /* 0x000fe200078ec0ff */
[----:B------:R-:W-:Y:S01]  /*0e90*/  IMAD.SHL.U32 R10, R10, 0x100, RZ ;  /* 0x000001000a0a7824 */ /* 0x000fe200078e00ff */
[----:B------:R-:W-:Y:S01]  /*0ea0*/  LOP3.LUT R20, R20, 0xff0000, RZ, 0xc0, !PT ;  /* 0x00ff000014147812 */ /* 0x000fe200078ec0ff */
[----:B------:R-:W-:Y:S01]  /*0eb0*/  IMAD R17, R12, 0x1000000, R17 ;  /* 0x010000000c117824 */ /* 0x000fe200078e0211 */
[----:B------:R-:W-:Y:S01]  /*0ec0*/  PRMT R8, R8, 0x7773, RZ ;  /* 0x0000777308087816 */ /* 0x000fe200000000ff */
[----:B------:R-:W-:Y:S01]  /*0ed0*/  IMAD R16, R7, 0x1000000, R16 ;  /* 0x0100000007107824 */ /* 0x000fe200078e0210 */
[----:B------:R-:W-:Y:S01]  /*0ee0*/  PRMT R9, R9, 0x7773, RZ ;  /* 0x0000777309097816 */ /* 0x000fe200000000ff */
[----:B------:R-:W-:Y:S01]  /*0ef0*/  IMAD R6, R19, 0x1000000, R20 ;  /* 0x0100000013067824 */ /* 0x000fe200078e0214 */
[----:B------:R-:W-:-:S02]  /*0f00*/  PRMT R23, R11, 0x7773, RZ ;  /* 0x000077730b177816 */ /* 0x000fc400000000ff */
[----:B------:R-:W-:Y:S02]  /*0f10*/  LOP3.LUT R20, R8, R17, R5, 0xfe, !PT ;  /* 0x0000001108147212 */ /* 0x000fe400078efe05 */
[----:B------:R-:W-:Y:S02]  /*0f20*/  LOP3.LUT R21, R9, R16, R3, 0xfe, !PT ;  /* 0x0000001009157212 */ /* 0x000fe400078efe03 */
[----:B------:R-:W-:Y:S02]  /*0f30*/  LOP3.LUT R22, R22, R13, R18, 0xfe, !PT ;  /* 0x0000000d16167212 */ /* 0x000fe400078efe12 */
[----:B------:R-:W-:-:S05]  /*0f40*/  LOP3.LUT R23, R23, R6, R10, 0xfe, !PT ;  /* 0x0000000617177212 */ /* 0x000fca00078efe0a */
[----:B------:R0:W-:Y:S04]  /*0f50*/  STL.128 [R0+0x20], R20 ;  /* 0x0000201400007387 */ /* 0x0001e80000100c00 */
[----:B------:R-:W2:Y:S01]  /*0f60*/  LDL.128 R8, [R1+0x130] ;  /* 0x0001300001087983 */ /* 0x000ea20000100c00 */
[----:B------:R-:W-:Y:S01]  /*0f70*/  IMAD.SHL.U32 R2, R2, 0x8, RZ ;  /* 0x0000000802027824 */ /* 0x000fe200078e00ff */
[----:B------:R-:W-:-:S04]  /*0f80*/  UMOV UR4, URZ ;  /* 0x000000ff00047c82 */ /* 0x000fc80008000000 */
[----:B------:R-:W-:Y:S02]  /*0f90*/  LOP3.LUT R2, R2, 0xfff8, RZ, 0xc0, !PT ;  /* 0x0000fff802027812 */ /* 0x000fe400078ec0ff */
[----:B--2---:R-:W-:Y:S02]  /*0fa0*/  SHF.R.U32.HI R16, RZ, 0x8, R11 ;  /* 0x00000008ff107819 */ /* 0x004fe4000001160b */
[----:B------:R-:W-:Y:S02]  /*0fb0*/  PRMT R13, R8, 0x7771, RZ ;  /* 0x00007771080d7816 */ /* 0x000fe400000000ff */
[----:B------:R-:W-:Y:S01]  /*0fc0*/  PRMT R12, R9, 0x7771, RZ ;  /* 0x00007771090c7816 */ /* 0x000fe200000000ff */
[----:B0-----:R-:W-:Y:S01]  /*0fd0*/  IMAD.U32 R20, R16, 0x10000, RZ ;  /* 0x0001000010147824 */ /* 0x001fe200078e00ff */
[----:B------:R-:W-:Y:S01]  /*0fe0*/  PRMT R19, R10, 0x7771, RZ ;  /* 0x000077710a137816 */ /* 0x000fe200000000ff */
[----:B------:R-:W-:Y:S01]  /*0ff0*/  IMAD.U32 R13, R13, 0x10000, RZ ;  /* 0x000100000d0d7824 */ /* 0x000fe200078e00ff */
[----:B------:R-:W-:Y:S01]  /*1000*/  PRMT R7, R11, 0x7770, RZ ;  /* 0x000077700b077816 */ /* 0x000fe200000000ff */
[----:B------:R-:W-:Y:S01]  /*1010*/  IMAD.U32 R16, R12, 0x10000, RZ ;  /* 0x000100000c107824 */ /* 0x000fe200078e00ff */
[C---:B------:R-:W-:Y:S01]  /*1020*/  PRMT R11, R8.reuse, 0x7770, RZ ;  /* 0x00007770080b7816 */ /* 0x040fe200000000ff */
[----:B------:R-:W-:Y:S01]  /*1030*/  IMAD.U32 R19, R19, 0x10000, RZ ;  /* 0x0001000013137824 */ /* 0x000fe200078e00ff */
[----:B------:R-:W-:-:S02]  /*1040*/  PRMT R5, R8, 0x7772, RZ ;  /* 0x0000777208057816 */ /* 0x000fc400000000ff */
[----:B------:R-:W-:Y:S02]  /*1050*/  PRMT R3, R8, 0x7773, RZ ;  /* 0x0000777308037816 */ /* 0x000fe400000000ff */
[----:B------:R-:W-:Y:S01]  /*1060*/  LOP3.LUT R12, R13, 0xff0000, RZ, 0xc0, !PT ;  /* 0x00ff00000d0c7812 */ /* 0x000fe200078ec0ff */
[----:B------:R-:W-:Y:S01]  /*1070*/  IMAD.SHL.U32 R5, R5, 0x100, RZ ;  /* 0x0000010005057824 */ /* 0x000fe200078e00ff */
[C---:B------:R-:W-:Y:S02]  /*1080*/  PRMT R8, R9.reuse, 0x7770, RZ ;  /* 0x0000777009087816 */ /* 0x040fe400000000ff */
[----:B------:R-:W-:Y:S01]  /*1090*/  PRMT R6, R9, 0x7772, RZ ;  /* 0x0000777209067816 */ /* 0x000fe200000000ff */
[----:B------:R-:W-:Y:S01]  /*10a0*/  IMAD R12, R11, 0x1000000, R12 ;  /* 0x010000000b0c7824 */ /* 0x000fe200078e020c */
[----:B------:R-:W-:Y:S02]  /*10b0*/  LOP3.LUT R13, R16, 0xff0000, RZ, 0xc0, !PT ;  /* 0x00ff0000100d7812 */ /* 0x000fe400078ec0ff */
[----:B------:R-:W-:Y:S01]  /*10c0*/  PRMT R18, R10, 0x7770, RZ ;  /* 0x000077700a127816 */ /* 0x000fe200000000ff */
[----:B------:R-:W-:Y:S01]  /*10d0*/  IMAD.SHL.U32 R6, R6, 0x100, RZ ;  /* 0x0000010006067824 */ /* 0x000fe200078e00ff */
[----:B------:R-:W-:Y:S01]  /*10e0*/  PRMT R17, R10, 0x7772, RZ ;  /* 0x000077720a117816 */ /* 0x000fe200000000ff */
[----:B------:R-:W-:Y:S01]  /*10f0*/  IMAD R8, R8, 0x1000000, R13 ;  /* 0x0100000008087824 */ /* 0x000fe200078e020d */
[----:B------:R-:W-:-:S02]  /*1100*/  LOP3.LUT R19, R19, 0xff0000, RZ, 0xc0, !PT ;  /* 0x00ff000013137812 */ /* 0x000fc400078ec0ff */
[----:B------:R-:W-:Y:S01]  /*1110*/  LOP3.LUT R20, R20, 0xff0000, RZ, 0xc0, !PT ;  /* 0x00ff000014147812 */ /* 0x000fe200078ec0ff */
[----:B------:R-:W-:Y:S01]  /*1120*/  IMAD.SHL.U32 R17, R17, 0x100, RZ ;  /* 0x0000010011117824 */ /* 0x000fe200078e00ff */
[----:B------:R-:W-:Y:S01]  /*1130*/  PRMT R9, R9, 0x7773, RZ ;  /* 0x0000777309097816 */ /* 0x000fe200000000ff */
[----:B------:R-:W-:Y:S01]  /*1140*/  IMAD R19, R18, 0x1000000, R19 ;  /* 0x0100000012137824 */ /* 0x000fe200078e0213 */
[----:B------:R-:W-:Y:S01]  /*1150*/  PRMT R10, R10, 0x7773, RZ ;  /* 0x000077730a0a7816 */ /* 0x000fe200000000ff */
[----:B------:R-:W-:Y:S01]  /*1160*/  IMAD R7, R7, 0x1000000, R20 ;  /* 0x0100000007077824 */ /* 0x000fe200078e0214 */
[----:B------:R-:W-:Y:S02]  /*1170*/  LOP3.LUT R9, R9, R8, R6, 0xfe, !PT ;  /* 0x0000000809097212 */ /* 0x000fe400078efe06 */
[----:B------:R-:W-:Y:S01]  /*1180*/  LOP3.LUT R8, R3, R12, R5, 0xfe, !PT ;  /* 0x0000000c03087212 */ /* 0x000fe200078efe05 */
[----:B------:R-:W-:Y:S01]  /*1190*/  IMAD.IADD R11, R7, 0x1, R2 ;  /* 0x00000001070b7824 */ /* 0x000fe200078e0202 */
[----:B------:R-:W-:Y:S01]  /*11a0*/  LOP3.LUT R10, R10, R19, R17, 0xfe, !PT ;  /* 0x000000130a0a7212 */ /* 0x000fe200078efe11 */
[----:B------:R-:W-:-:S04]  /*11b0*/  VIADD R2, R0, 0x24 ;  /* 0x0000002400027836 */ /* 0x000fc80000000000 */
[----:B------:R0:W-:Y:S03]  /*11c0*/  STL.128 [R0+0x30], R8 ;  /* 0x0000300800007387 */ /* 0x0001e60000100c00 */
.L_x_5:
[----:B------:R-:W2:Y:S04]  /*11d0*/  LDL R5, [R2+-0x20] ;  /* 0xffffe00002057983 */ /* 0x000ea80000100800 */
[----:B------:R-:W3:Y:S04]  /*11e0*/  LDL R23, [R2] ;  /* 0x0000000002177983 */ /* 0x000ee80000100800 */
[----:B------:R-:W4:Y:S04]  /*11f0*/  LDL.64 R6, [R2+0x4] ;  /* 0x0000040002067983 */ /* 0x000f280000100a00 */
[----:B------:R-:W5:Y:S04]  /*1200*/  LDL.64 R12, [R2+-0x1c] ;  /* 0xffffe400020c7983 */ /* 0x000f680000100a00 */
[----:B------:R-:W5:Y:S04]  /*1210*/  LDL R21, [R2+-0x14] ;  /* 0xffffec0002157983 */ /* 0x000f680000100800 */
[----:B0-----:R-:W5:Y:S04]  /*1220*/  LDL R9, [R2+-0x10] ;  /* 0xfffff00002097983 */ /* 0x001f680000100800 */
[----:B------:R-:W5:Y:S04]  /*1230*/  LDL R20, [R2+0x10] ;  /* 0x0000100002147983 */ /* 0x000f680000100800 */
[----:B------:R-:W5:Y:S04]  /*1240*/  LDL.64 R16, [R2+0x14] ;  /* 0x0000140002107983 */ /* 0x000f680000100a00 */
[----:B------:R-:W5:Y:S04]  /*1250*/  LDL.64 R18, [R2+-0xc] ;  /* 0xfffff40002127983 */ /* 0x000f680000100a00 */
[----:B------:R-:W5:Y:S01]  /*1260*/  LDL R3, [R2+-0x4] ;  /* 0xfffffc0002037983 */ /* 0x000f620000100800 */
[----:B------:R-:W-:-:S02]  /*1270*/  SHF.R.U32.HI R24, RZ, 0xa, R10 ;  /* 0x0000000aff187819 */ /* 0x000fc4000001160a */
[C-C-:B------:R-:W-:Y:S01]  /*1280*/  SHF.L.W.U32.HI R22, R10.reuse, 0xf, R10.reuse ;  /* 0x0000000f0a167819 */ /* 0x140fe20000010e0a */
[----:B------:R-:W5:Y:S01]  /*1290*/  LDL R27, [R2+0x10] ;  /* 0x00001000021b7983 */ /* 0x000f620000100800 */
[----:B------:R-:W-:Y:S02]  /*12a0*/  SHF.L.W.U32.HI R25, R10, 0xd, R10 ;  /* 0x0000000d0a197819 */ /* 0x000fe40000010e0a */
[C---:B------:R-:W-:Y:S02]  /*12b0*/  SHF.L.W.U32.HI R10, R11.reuse, 0xf, R11 ;  /* 0x0000000f0b0a7819 */ /* 0x040fe40000010e0b */
[----:B------:R-:W-:Y:S02]  /*12c0*/  LOP3.LUT R22, R24, R22, R25, 0x96, !PT ;  /* 0x0000001618167212 */ /* 0x000fe400078e9619 */
[--C-:B------:R-:W-:Y:S02]  /*12d0*/  SHF.R.U32.HI R24, RZ, 0xa, R11.reuse ;  /* 0x0000000aff187819 */ /* 0x100fe4000001160b */
[----:B------:R-:W-:-:S04]  /*12e0*/  SHF.L.W.U32.HI R11, R11, 0xd, R11 ;  /* 0x0000000d0b0b7819 */ /* 0x000fc80000010e0b */
[----:B------:R-:W-:Y:S02]  /*12f0*/  LOP3.LUT R25, R24, R10, R11, 0x96, !PT ;  /* 0x0000000a18197212 */ /* 0x000fe400078e960b */
[C-C-:B--2---:R-:W-:Y:S02]  /*1300*/  SHF.L.W.U32.HI R10, R5.reuse, 0x19, R5.reuse ;  /* 0x00000019050a7819 */ /* 0x144fe40000010e05 */
[--C-:B------:R-:W-:Y:S02]  /*1310*/  SHF.L.W.U32.HI R11, R5, 0xe, R5.reuse ;  /* 0x0000000e050b7819 */ /* 0x100fe40000010e05 */
[----:B------:R-:W-:Y:S02]  /*1320*/  SHF.R.U32.HI R24, RZ, 0x3, R5 ;  /* 0x00000003ff187819 */ /* 0x000fe40000011605 */
[----:B---3--:R-:W-:Y:S02]  /*1330*/  IADD3 R23, PT, PT, R4, R22, R23 ;  /* 0x0000001604177210 */ /* 0x008fe40007ffe017 */
[----:B------:R-:W-:-:S02]  /*1340*/  LOP3.LUT R4, R24, R10, R11, 0x96, !PT ;  /* 0x0000000a18047212 */ /* 0x000fc400078e960b */
[----:B----4-:R-:W-:Y:S02]  /*1350*/  IADD3 R22, PT, PT, R5, R25, R6 ;  /* 0x0000001905167210 */ /* 0x010fe40007ffe006 */
[--C-:B-----5:R-:W-:Y:S01]  /*1360*/  SHF.L.W.U32.HI R5, R12, 0x19, R12.reuse ;  /* 0x000000190c057819 */ /* 0x120fe20000010e0c */
[----:B------:R-:W-:Y:S01]  /*1370*/  IMAD.IADD R4, R4, 0x1, R23 ;  /* 0x0000000104047824 */ /* 0x000fe200078e0217 */
[--C-:B------:R-:W-:Y:S02]  /*1380*/  SHF.L.W.U32.HI R6, R12, 0xe, R12.reuse ;  /* 0x0000000e0c067819 */ /* 0x100fe40000010e0c */
[----:B------:R-:W-:Y:S02]  /*1390*/  SHF.R.U32.HI R10, RZ, 0x3, R12 ;  /* 0x00000003ff0a7819 */ /* 0x000fe4000001160c */
[----:B------:R-:W-:Y:S02]  /*13a0*/  SHF.L.W.U32.HI R11, R4, 0xf, R4 ;  /* 0x0000000f040b7819 */ /* 0x000fe40000010e04 */
[----:B------:R-:W-:-:S02]  /*13b0*/  LOP3.LUT R5, R10, R5, R6, 0x96, !PT ;  /* 0x000000050a057212 */ /* 0x000fc400078e9606 */
[--C-:B------:R-:W-:Y:S02]  /*13c0*/  SHF.L.W.U32.HI R24, R4, 0xd, R4.reuse ;  /* 0x0000000d04187819 */ /* 0x100fe40000010e04 */
[----:B------:R-:W-:Y:S01]  /*13d0*/  SHF.R.U32.HI R23, RZ, 0xa, R4 ;  /* 0x0000000aff177819 */ /* 0x000fe20000011604 */
[----:B------:R-:W-:Y:S01]  /*13e0*/  IMAD.IADD R5, R5, 0x1, R22 ;  /* 0x0000000105057824 */ /* 0x000fe200078e0216 */
[--C-:B------:R-:W-:Y:S02]  /*13f0*/  SHF.L.W.U32.HI R10, R13, 0x19, R13.reuse ;  /* 0x000000190d0a7819 */ /* 0x100fe40000010e0d */
[----:B------:R-:W-:Y:S02]  /*1400*/  LOP3.LUT R6, R23, R11, R24, 0x96, !PT ;  /* 0x0000000b17067212 */ /* 0x000fe400078e9618 */
[--C-:B------:R-:W-:Y:S02]  /*1410*/  SHF.L.W.U32.HI R11, R13, 0xe, R13.reuse ;  /* 0x0000000e0d0b7819 */ /* 0x100fe40000010e0d */
[----:B------:R-:W-:-:S02]  /*1420*/  SHF.R.U32.HI R22, RZ, 0x3, R13 ;  /* 0x00000003ff167819 */ /* 0x000fc4000001160d */
[C-C-:B------:R-:W-:Y:S02]  /*1430*/  SHF.L.W.U32.HI R23, R5.reuse, 0xf, R5.reuse ;  /* 0x0000000f05177819 */ /* 0x140fe40000010e05 */
[--C-:B------:R-:W-:Y:S02]  /*1440*/  SHF.L.W.U32.HI R24, R5, 0xd, R5.reuse ;  /* 0x0000000d05187819 */ /* 0x100fe40000010e05 */
[----:B------:R-:W-:Y:S02]  /*1450*/  SHF.R.U32.HI R25, RZ, 0xa, R5 ;  /* 0x0000000aff197819 */ /* 0x000fe40000011605 */
[----:B------:R-:W-:Y:S02]  /*1460*/  LOP3.LUT R10, R22, R10, R11, 0x96, !PT ;  /* 0x0000000a160a7212 */ /* 0x000fe400078e960b */
[----:B------:R-:W-:Y:S02]  /*1470*/  LOP3.LUT R23, R25, R23, R24, 0x96, !PT ;  /* 0x0000001719177212 */ /* 0x000fe400078e9618 */
[C-C-:B------:R-:W-:Y:S01]  /*1480*/  SHF.L.W.U32.HI R11, R21.reuse, 0x19, R21.reuse ;  /* 0x00000019150b7819 */ /* 0x140fe20000010e15 */
[----:B------:R-:W2:Y:S01]  /*1490*/  LDL R25, [R2] ;  /* 0x0000000002197983 */ /* 0x000ea20000100800 */
[----:B------:R-:W-:-:S02]  /*14a0*/  SHF.L.W.U32.HI R22, R21, 0xe, R21 ;  /* 0x0000000e15167819 */ /* 0x000fc40000010e15 */
[----:B------:R-:W-:Y:S02]  /*14b0*/  SHF.R.U32.HI R24, RZ, 0x3, R21 ;  /* 0x00000003ff187819 */ /* 0x000fe40000011615 */
[----:B------:R-:W-:Y:S02]  /*14c0*/  IADD3 R7, PT, PT, R12, R6, R7 ;  /* 0x000000060c077210 */ /* 0x000fe40007ffe007 */
[----:B------:R-:W-:Y:S02]  /*14d0*/  IADD3 R8, PT, PT, R13, R23, R8 ;  /* 0x000000170d087210 */ /* 0x000fe40007ffe008 */
[----:B------:R-:W-:Y:S01]  /*14e0*/  LOP3.LUT R11, R24, R11, R22, 0x96, !PT ;  /* 0x0000000b180b7212 */ /* 0x000fe200078e9616 */
[----:B------:R-:W-:-:S04]  /*14f0*/  IMAD.IADD R6, R10, 0x1, R7 ;  /* 0x000000010a067824 */ /* 0x000fc800078e0207 */
[----:B------:R-:W-:Y:S01]  /*1500*/  IMAD.IADD R7, R11, 0x1, R8 ;  /* 0x000000010b077824 */ /* 0x000fe200078e0208 */
[C-C-:B------:R-:W-:Y:S02]  /*1510*/  SHF.L.W.U32.HI R8, R6.reuse, 0xf, R6.reuse ;  /* 0x0000000f06087819 */ /* 0x140fe40000010e06 */
[--C-:B------:R-:W-:Y:S02]  /*1520*/  SHF.L.W.U32.HI R11, R6, 0xd, R6.reuse ;  /* 0x0000000d060b7819 */ /* 0x100fe40000010e06 */
[----:B------:R-:W-:Y:S01]  /*1530*/  SHF.R.U32.HI R10, RZ, 0xa, R6 ;  /* 0x0000000aff0a7819 */ /* 0x000fe20000011606 */
[----:B------:R0:W-:Y:S01]  /*1540*/  STL.128 [R2+0x1c], R4 ;  /* 0x00001c0402007387 */ /* 0x0001e20000100c00 */
[C-C-:B------:R-:W-:Y:S02]  /*1550*/  SHF.L.W.U32.HI R12, R7.reuse, 0xf, R7.reuse ;  /* 0x0000000f070c7819 */ /* 0x140fe40000010e07 */
[--C-:B------:R-:W-:Y:S01]  /*1560*/  SHF.L.W.U32.HI R13, R7, 0xd, R7.reuse ;  /* 0x0000000d070d7819 */ /* 0x100fe20000010e07 */
[----:B------:R-:W3:Y:S01]  /*1570*/  LDL R24, [R2+0x20] ;  /* 0x0000200002187983 */ /* 0x000ee20000100800 */
[----:B------:R-:W-:-:S02]  /*1580*/  SHF.R.U32.HI R23, RZ, 0xa, R7 ;  /* 0x0000000aff177819 */ /* 0x000fc40000011607 */
[----:B------:R-:W-:Y:S02]  /*1590*/  LOP3.LUT R8, R10, R8, R11, 0x96, !PT ;  /* 0x000000080a087212 */ /* 0x000fe400078e960b */
[C-C-:B------:R-:W-:Y:S02]  /*15a0*/  SHF.L.W.U32.HI R10, R9.reuse, 0x19, R9.reuse ;  /* 0x00000019090a7819 */ /* 0x140fe40000010e09 */
[--C-:B------:R-:W-:Y:S02]  /*15b0*/  SHF.L.W.U32.HI R11, R9, 0xe, R9.reuse ;  /* 0x0000000e090b7819 */ /* 0x100fe40000010e09 */
[----:B------:R-:W-:Y:S02]  /*15c0*/  SHF.R.U32.HI R22, RZ, 0x3, R9 ;  /* 0x00000003ff167819 */ /* 0x000fe40000011609 */
[----:B------:R-:W-:Y:S01]  /*15d0*/  LOP3.LUT R23, R23, R12, R13, 0x96, !PT ;  /* 0x0000000c17177212 */ /* 0x000fe200078e960d */
[----:B0-----:R-:W4:Y:S01]  /*15e0*/  LDL.64 R6, [R2+0x4] ;  /* 0x0000040002067983 */ /* 0x001f220000100a00 */
[----:B------:R-:W-:-:S02]  /*15f0*/  IADD3 R21, PT, PT, R21, R8, R20 ;  /* 0x0000000815157210 */ /* 0x000fc40007ffe014 */
[----:B------:R-:W-:Y:S01]  /*1600*/  LOP3.LUT R8, R22, R10, R11, 0x96, !PT ;  /* 0x0000000a16087212 */ /* 0x000fe200078e960b */
[----:B------:R-:W5:Y:S01]  /*1610*/  LDL.64 R12, [R2+0x24] ;  /* 0x00002400020c7983 */ /* 0x000f620000100a00 */
[----:B------:R-:W-:Y:S02]  /*1620*/  IADD3 R16, PT, PT, R9, R23, R16 ;  /* 0x0000001709107210 */ /* 0x000fe40007ffe010 */
[C-C-:B------:R-:W-:Y:S02]  /*1630*/  SHF.L.W.U32.HI R5, R18.reuse, 0x19, R18.reuse ;  /* 0x0000001912057819 */ /* 0x140fe40000010e12 */
[--C-:B------:R-:W-:Y:S02]  /*1640*/  SHF.L.W.U32.HI R10, R18, 0xe, R18.reuse ;  /* 0x0000000e120a7819 */ /* 0x100fe40000010e12 */
[----:B------:R-:W-:Y:S01]  /*1650*/  SHF.R.U32.HI R9, RZ, 0x3, R18 ;  /* 0x00000003ff097819 */ /* 0x000fe20000011612 */
[----:B------:R-:W-:-:S03]  /*1660*/  IMAD.IADD R8, R8, 0x1, R21 ;  /* 0x0000000108087824 */ /* 0x000fc600078e0215 */
[----:B------:R-:W-:Y:S02]  /*1670*/  LOP3.LUT R9, R9, R5, R10, 0x96, !PT ;  /* 0x0000000509097212 */ /* 0x000fe400078e960a */
[C-C-:B------:R-:W-:Y:S01]  /*1680*/  SHF.L.W.U32.HI R11, R8.reuse, 0xf, R8.reuse ;  /* 0x0000000f080b7819 */ /* 0x140fe20000010e08 */
[----:B------:R-:W5:Y:S01]  /*1690*/  LDL R5, [R2+0xc] ;  /* 0x00000c0002057983 */ /* 0x000f620000100800 */
[----:B------:R-:W-:Y:S01]  /*16a0*/  SHF.L.W.U32.HI R20, R8, 0xd, R8 ;  /* 0x0000000d08147819 */ /* 0x000fe20000010e08 */
[----:B------:R-:W-:Y:S01]  /*16b0*/  IMAD.IADD R9, R9, 0x1, R16 ;  /* 0x0000000109097824 */ /* 0x000fe200078e0210 */
[----:B------:R-:W-:Y:S02]  /*16c0*/  SHF.R.U32.HI R21, RZ, 0xa, R8 ;  /* 0x0000000aff157819 */ /* 0x000fe40000011608 */
[----:B------:R-:W-:Y:S02]  /*16d0*/  SHF.L.W.U32.HI R16, R19, 0xe, R19 ;  /* 0x0000000e13107819 */ /* 0x000fe40000010e13 */
[----:B------:R-:W-:-:S02]  /*16e0*/  LOP3.LUT R10, R21, R11, R20, 0x96, !PT ;  /* 0x0000000b150a7212 */ /* 0x000fc400078e9614 */
[--C-:B------:R-:W-:Y:S02]  /*16f0*/  SHF.L.W.U32.HI R11, R19, 0x19, R19.reuse ;  /* 0x00000019130b7819 */ /* 0x100fe40000010e13 */
[----:B------:R-:W-:Y:S02]  /*1700*/  SHF.R.U32.HI R20, RZ, 0x3, R19 ;  /* 0x00000003ff147819 */ /* 0x000fe40000011613 */
[C-C-:B------:R-:W-:Y:S02]  /*1710*/  SHF.L.W.U32.HI R21, R9.reuse, 0xf, R9.reuse ;  /* 0x0000000f09157819 */ /* 0x140fe40000010e09 */
[--C-:B------:R-:W-:Y:S02]  /*1720*/  SHF.L.W.U32.HI R22, R9, 0xd, R9.reuse ;  /* 0x0000000d09167819 */ /* 0x100fe40000010e09 */
[----:B------:R-:W-:Y:S02]  /*1730*/  SHF.R.U32.HI R23, RZ, 0xa, R9 ;  /* 0x0000000aff177819 */ /* 0x000fe40000011609 */
[----:B------:R-:W-:-:S02]  /*1740*/  LOP3.LUT R11, R20, R11, R16, 0x96, !PT ;  /* 0x0000000b140b7212 */ /* 0x000fc400078e9610 */
[----:B------:R-:W-:Y:S02]  /*1750*/  LOP3.LUT R21, R23, R21, R22, 0x96, !PT ;  /* 0x0000001517157212 */ /* 0x000fe400078e9616 */
[C-C-:B------:R-:W-:Y:S02]  /*1760*/  SHF.L.W.U32.HI R16, R3.reuse, 0x19, R3.reuse ;  /* 0x0000001903107819 */ /* 0x140fe40000010e03 */
[--C-:B------:R-:W-:Y:S02]  /*1770*/  SHF.L.W.U32.HI R23, R3, 0xe, R3.reuse ;  /* 0x0000000e03177819 */ /* 0x100fe40000010e03 */
[----:B------:R-:W-:Y:S02]  /*1780*/  SHF.R.U32.HI R20, RZ, 0x3, R3 ;  /* 0x00000003ff147819 */ /* 0x000fe40000011603 */
[----:B------:R-:W-:Y:S02]  /*1790*/  IADD3 R10, PT, PT, R18, R10, R17 ;  /* 0x0000000a120a7210 */ /* 0x000fe40007ffe011 */
[----:B------:R-:W-:-:S02]  /*17a0*/  IADD3 R21, PT, PT, R19, R21, R4 ;  /* 0x0000001513157210 */ /* 0x000fc40007ffe004 */
[----:B------:R-:W-:Y:S01]  /*17b0*/  LOP3.LUT R16, R20, R16, R23, 0x96, !PT ;  /* 0x0000001014107212 */ /* 0x000fe200078e9617 */
[----:B------:R-:W-:Y:S01]  /*17c0*/  IMAD.IADD R10, R11, 0x1, R10 ;  /* 0x000000010b0a7824 */ /* 0x000fe200078e020a */
[----:B------:R-:W5:Y:S03]  /*17d0*/  LDL R4, [R2+0x1c] ;  /* 0x00001c0002047983 */ /* 0x000f660000100800 */
[----:B------:R-:W-:Y:S02]  /*17e0*/  IMAD.IADD R11, R16, 0x1, R21 ;  /* 0x00000001100b7824 */ /* 0x000fe400078e0215 */
[----:B------:R-:W5:Y:S04]  /*17f0*/  LDL.64 R20, [R2+0x14] ;  /* 0x0000140002147983 */ /* 0x000f680000100a00 */
[----:B------:R0:W-:Y:S04]  /*1800*/  STL.128 [R2+0x2c], R8 ;  /* 0x00002c0802007387 */ /* 0x0001e80000100c00 */
[----:B------:R-:W5:Y:S04]  /*1810*/  LDL R26, [R2+0x30] ;  /* 0x00003000021a7983 */ /* 0x000f680000100800 */
[----:B------:R-:W5:Y:S01]  /*1820*/  LDL.64 R22, [R2+0x34] ;  /* 0x0000340002167983 */ /* 0x000f620000100a00 */
[----:B------:R-:W-:-:S02]  /*1830*/  SHF.L.W.U32.HI R16, R10, 0xf, R10 ;  /* 0x0000000f0a107819 */ /* 0x000fc40000010e0a */
[--C-:B------:R-:W-:Y:S02]  /*1840*/  SHF.L.W.U32.HI R17, R10, 0xd, R10.reuse ;  /* 0x0000000d0a117819 */ /* 0x100fe40000010e0a */
[----:B------:R-:W-:Y:S02]  /*1850*/  SHF.R.U32.HI R18, RZ, 0xa, R10 ;  /* 0x0000000aff127819 */ /* 0x000fe4000001160a */
[C---:B0-----:R-:W-:Y:S02]  /*1860*/  SHF.L.W.U32.HI R10, R11.reuse, 0xd, R11 ;  /* 0x0000000d0b0a7819 */ /* 0x041fe40000010e0b */
[----:B------:R-:W-:Y:S02]  /*1870*/  LOP3.LUT R16, R18, R16, R17, 0x96, !PT ;  /* 0x0000001012107212 */ /* 0x000fe400078e9611 */
[--C-:B------:R-:W-:Y:S02]  /*1880*/  SHF.L.W.U32.HI R17, R11, 0xf, R11.reuse ;  /* 0x0000000f0b117819 */ /* 0x100fe40000010e0b */
[----:B------:R-:W-:-:S04]  /*1890*/  SHF.R.U32.HI R11, RZ, 0xa, R11 ;  /* 0x0000000aff0b7819 */ /* 0x000fc8000001160b */
[----:B------:R-:W-:Y:S01]  /*18a0*/  LOP3.LUT R17, R11, R17, R10, 0x96, !PT ;  /* 0x000000110b117212 */ /* 0x000fe200078e960a */
[----:B------:R-:W-:-:S04]  /*18b0*/  UIADD3 UR4, UPT, UPT, UR4, 0x10, URZ ;  /* 0x0000001004047890 */ /* 0x000fc8000fffe0ff */
[----:B------:R-:W-:Y:S01]  /*18c0*/  UISETP.NE.AND UP0, UPT, UR4, 0x30, UPT ;  /* 0x000000300400788c */ /* 0x000fe2000bf05270 */
[C-C-:B--2---:R-:W-:Y:S02]  /*18d0*/  SHF.L.W.U32.HI R9, R25.reuse, 0x19, R25.reuse ;  /* 0x0000001919097819 */ /* 0x144fe40000010e19 */
[--C-:B------:R-:W-:Y:S02]  /*18e0*/  SHF.L.W.U32.HI R10, R25, 0xe, R25.reuse ;  /* 0x0000000e190a7819 */ /* 0x100fe40000010e19 */
[----:B------:R-:W-:-:S04]  /*18f0*/  SHF.R.U32.HI R11, RZ, 0x3, R25 ;  /* 0x00000003ff0b7819 */ /* 0x000fc80000011619 */
[----:B------:R-:W-:Y:S02]  /*1900*/  LOP3.LUT R9, R11, R9, R10, 0x96, !PT ;  /* 0x000000090b097212 */ /* 0x000fe400078e960a */
[----:B---3--:R-:W-:-:S05]  /*1910*/  IADD3 R16, PT, PT, R3, R16, R24 ;  /* 0x0000001003107210 */ /* 0x008fca0007ffe018 */
[----:B------:R-:W-:Y:S01]  /*1920*/  IMAD.IADD R16, R9, 0x1, R16 ;  /* 0x0000000109107824 */ /* 0x000fe200078e0210 */
[C-C-:B----4-:R-:W-:Y:S02]  /*1930*/  SHF.L.W.U32.HI R3, R6.reuse, 0x19, R6.reuse ;  /* 0x0000001906037819 */ /* 0x150fe40000010e06 */
[--C-:B------:R-:W-:Y:S02]  /*1940*/  SHF.L.W.U32.HI R10, R6, 0xe, R6.reuse ;  /* 0x0000000e060a7819 */ /* 0x100fe40000010e06 */
[----:B------:R-:W-:Y:S02]  /*1950*/  SHF.R.U32.HI R9, RZ, 0x3, R6 ;  /* 0x00000003ff097819 */ /* 0x000fe40000011606 */
[----:B-----5:R-:W-:Y:S02]  /*1960*/  IADD3 R12, PT, PT, R25, R17, R12 ;  /* 0x00000011190c7210 */ /* 0x020fe40007ffe00c */
[C-C-:B------:R-:W-:Y:S02]  /*1970*/  SHF.L.W.U32.HI R11, R16.reuse, 0xf, R16.reuse ;  /* 0x0000000f100b7819 */ /* 0x140fe40000010e10 */
[----:B------:R-:W-:-:S02]  /*1980*/  SHF.L.W.U32.HI R18, R16, 0xd, R16 ;  /* 0x0000000d10127819 */ /* 0x000fc40000010e10 */
[----:B------:R-:W-:Y:S02]  /*1990*/  SHF.R.U32.HI R17, RZ, 0xa, R16 ;  /* 0x0000000aff117819 */ /* 0x000fe40000011610 */
[----:B------:R-:W-:Y:S02]  /*19a0*/  LOP3.LUT R9, R9, R3, R10, 0x96, !PT ;  /* 0x0000000309097212 */ /* 0x000fe400078e960a */
[----:B------:R-:W-:-:S03]  /*19b0*/  LOP3.LUT R3, R17, R11, R18, 0x96, !PT ;  /* 0x0000000b11037212 */ /* 0x000fc600078e9612 */
[----:B------:R-:W-:Y:S01]  /*19c0*/  IMAD.IADD R17, R9, 0x1, R12 ;  /* 0x0000000109117824 */ /* 0x000fe200078e020c */
[C-C-:B------:R-:W-:Y:S02]  /*19d0*/  SHF.L.W.U32.HI R18, R7.reuse, 0x19, R7.reuse ;  /* 0x0000001907127819 */ /* 0x140fe40000010e07 */
[--C-:B------:R-:W-:Y:S02]  /*19e0*/  SHF.L.W.U32.HI R9, R7, 0xe, R7.reuse ;  /* 0x0000000e07097819 */ /* 0x100fe40000010e07 */
[----:B------:R-:W-:Y:S02]  /*19f0*/  SHF.R.U32.HI R10, RZ, 0x3, R7 ;  /* 0x00000003ff0a7819 */ /* 0x000fe40000011607 */
[C-C-:B------:R-:W-:Y:S02]  /*1a00*/  SHF.L.W.U32.HI R11, R17.reuse, 0xf, R17.reuse ;  /* 0x0000000f110b7819 */ /* 0x140fe40000010e11 */
[--C-:B------:R-:W-:Y:S02]  /*1a10*/  SHF.L.W.U32.HI R12, R17, 0xd, R17.reuse ;  /* 0x0000000d110c7819 */ /* 0x100fe40000010e11 */
[----:B------:R-:W-:-:S02]  /*1a20*/  SHF.R.U32.HI R19, RZ, 0xa, R17 ;  /* 0x0000000aff137819 */ /* 0x000fc40000011611 */
[----:B------:R-:W-:Y:S02]  /*1a30*/  LOP3.LUT R18, R10, R18, R9, 0x96, !PT ;  /* 0x000000120a127212 */ /* 0x000fe400078e9609 */
[----:B------:R-:W-:Y:S02]  /*1a40*/  LOP3.LUT R11, R19, R11, R12, 0x96, !PT ;  /* 0x0000000b130b7212 */ /* 0x000fe400078e960c */
[C-C-:B------:R-:W-:Y:S02]  /*1a50*/  SHF.L.W.U32.HI R9, R5.reuse, 0x19, R5.reuse ;  /* 0x0000001905097819 */ /* 0x140fe40000010e05 */
[--C-:B------:R-:W-:Y:S02]  /*1a60*/  SHF.L.W.U32.HI R10, R5, 0xe, R5.reuse ;  /* 0x0000000e050a7819 */ /* 0x100fe40000010e05 */
[----:B------:R-:W-:Y:S02]  /*1a70*/  SHF.R.U32.HI R12, RZ, 0x3, R5 ;  /* 0x00000003ff0c7819 */ /* 0x000fe40000011605 */
[----:B------:R-:W-:-:S02]  /*1a80*/  IADD3 R3, PT, PT, R6, R3, R13 ;  /* 0x0000000306037210 */ /* 0x000fc40007ffe00d */
[----:B------:R-:W-:Y:S02]  /*1a90*/  IADD3 R8, PT, PT, R7, R11, R8 ;  /* 0x0000000b07087210 */ /* 0x000fe40007ffe008 */
[----:B------:R-:W-:Y:S01]  /*1aa0*/  LOP3.LUT R9, R12, R9, R10, 0x96, !PT ;  /* 0x000000090c097212 */ /* 0x000fe200078e960a */
[----:B------:R-:W-:-:S04]  /*1ab0*/  IMAD.IADD R18, R18, 0x1, R3 ;  /* 0x0000000112127824 */ /* 0x000fc800078e0203 */
        /* <DEDUP_REMOVED lines=9> */
[----:B------:R-:W-:Y:S02]  /*1b50*/  IADD3 R26, PT, PT, R5, R3, R26 ;  /* 0x00000003051a7210 */ /* 0x000fe40007ffe01a */
[C-C-:B------:R-:W-:Y:S02]  /*1b60*/  SHF.L.W.U32.HI R3, R27.reuse, 0x19, R27.reuse ;  /* 0x000000191b037819 */ /* 0x140fe40000010e1b */
[--C-:B------:R-:W-:Y:S02]  /*1b70*/  SHF.L.W.U32.HI R6, R27, 0xe, R27.reuse ;  /* 0x0000000e1b067819 */ /* 0x100fe40000010e1b */
[----:B------:R-:W-:-:S02]  /*1b80*/  SHF.R.U32.HI R5, RZ, 0x3, R27 ;  /* 0x00000003ff057819 */ /* 0x000fc4000001161b */
[C-C-:B------:R-:W-:Y:S02]  /*1b90*/  SHF.L.W.U32.HI R7, R20.reuse, 0x19, R20.reuse ;  /* 0x0000001914077819 */ /* 0x140fe40000010e14 */
[--C-:B------:R-:W-:Y:S02]  /*1ba0*/  SHF.L.W.U32.HI R10, R20, 0xe, R20.reuse ;  /* 0x0000000e140a7819 */ /* 0x100fe40000010e14 */
[----:B------:R-:W-:Y:S02]  /*1bb0*/  SHF.R.U32.HI R9, RZ, 0x3, R20 ;  /* 0x00000003ff097819 */ /* 0x000fe40000011614 */
[----:B------:R-:W-:Y:S02]  /*1bc0*/  LOP3.LUT R3, R5, R3, R6, 0x96, !PT ;  /* 0x0000000305037212 */ /* 0x000fe400078e9606 */
        /* <DEDUP_REMOVED lines=15> */
[----:B------:R-:W-:-:S02]  /*1cc0*/  SHF.L.W.U32.HI R12, R4, 0x19, R4 ;  /* 0x00000019040c7819 */ /* 0x000fc40000010e04 */
[--C-:B------:R-:W-:Y:S02]  /*1cd0*/  SHF.L.W.U32.HI R13, R4, 0xe, R4.reuse ;  /* 0x0000000e040d7819 */ /* 0x100fe40000010e04 */
[----:B------:R-:W-:Y:S02]  /*1ce0*/  SHF.R.U32.HI R22, RZ, 0x3, R4 ;  /* 0x00000003ff167819 */ /* 0x000fe40000011604 */
[----:B------:R-:W-:Y:S02]  /*1cf0*/  LOP3.LUT R5, R7, R5, R6, 0x96, !PT ;  /* 0x0000000507057212 */ /* 0x000fe400078e9606 */
[----:B------:R-:W-:Y:S02]  /*1d00*/  IADD3 R10, PT, PT, R20, R3, R23 ;  /* 0x00000003140a7210 */ /* 0x000fe40007ffe017 */
[----:B------:R-:W-:Y:S02]  /*1d10*/  IADD3 R11, PT, PT, R21, R11, R16 ;  /* 0x0000000b150b7210 */ /* 0x000fe40007ffe010 */
[----:B------:R-:W-:Y:S01]  /*1d20*/  LOP3.LUT R12, R22, R12, R13, 0x96, !PT ;  /* 0x0000000c160c7212 */ /* 0x000fe200078e960d */
[----:B------:R-:W-:-:S04]  /*1d30*/  IMAD.IADD R10, R5, 0x1, R10 ;  /* 0x00000001050a7824 */ /* 0x000fc800078e020a */
[----:B------:R-:W-:Y:S01]  /*1d40*/  IMAD.IADD R11, R12, 0x1, R11 ;  /* 0x000000010c0b7824 */ /* 0x000fe200078e020b */
[----:B------:R-:W-:Y:S04]  /*1d50*/  STL.128 [R2+0x3c], R16 ;  /* 0x00003c1002007387 */ /* 0x000fe80000100c00 */
[----:B------:R0:W-:Y:S02]  /*1d60*/  STL.128 [R2+0x4c], R8 ;  /* 0x00004c0802007387 */ /* 0x0001e40000100c00 */
[----:B0-----:R-:W-:Y:S01]  /*1d70*/  VIADD R2, R2, 0x40 ;  /* 0x0000004002027836 */ /* 0x001fe20000000000 */
[----:B------:R-:W-:Y:S06]  /*1d80*/  BRA.U UP0, `(.L_x_5) ;  /* 0xfffffff500107547 */ /* 0x000fec000b83ffff */
[----:B------:R-:W-:Y:S01]  /*1d90*/  IMAD.MOV.U32 R11, RZ, RZ, 0x5be0cd19 ;  /* 0x5be0cd19ff0b7424 */ /* 0x000fe200078e00ff */
[----:B------:R-:W-:Y:S01]  /*1da0*/  UMOV UR5, 0x8 ;  /* 0x0000000800057882 */ /* 0x000fe20000000000 */
[----:B------:R-:W-:Y:S01]  /*1db0*/  IMAD.MOV.U32 R12, RZ, RZ, 0x1f83d9ab ;  /* 0x1f83d9abff0c7424 */ /* 0x000fe200078e00ff */
[----:B------:R-:W-:Y:S01]  /*1dc0*/  UMOV UR4, URZ ;  /* 0x000000ff00047c82 */ /* 0x000fe20008000000 */
[----:B------:R-:W-:Y:S02]  /*1dd0*/  IMAD.MOV.U32 R9, RZ, RZ, -0x64fa9774 ;  /* 0x9b05688cff097424 */ /* 0x000fe400078e00ff */
[----:B------:R-:W-:Y:S02]  /*1de0*/  IMAD.MOV.U32 R2, RZ, RZ, 0x510e527f ;  /* 0x510e527fff027424 */ /* 0x000fe400078e00ff */
[----:B------:R-:W-:Y:S02]  /*1df0*/  IMAD.MOV.U32 R13, RZ, RZ, -0x5ab00ac6 ;  /* 0xa54ff53aff0d7424 */ /* 0x000fe400078e00ff */
[----:B------:R-:W-:-:S02]  /*1e00*/  IMAD.MOV.U32 R8, RZ, RZ, 0x3c6ef372 ;  /* 0x3c6ef372ff087424 */ /* 0x000fc400078e00ff */
[----:B------:R-:W-:Y:S02]  /*1e10*/  IMAD.MOV.U32 R10, RZ, RZ, -0x4498517b ;  /* 0xbb67ae85ff0a7424 */ /* 0x000fe400078e00ff */
[----:B------:R-:W-:-:S07]  /*1e20*/  IMAD.MOV.U32 R3, RZ, RZ, 0x6a09e667 ;  /* 0x6a09e667ff037424 */ /* 0x000fce00078e00ff */
.L_x_6:
[----:B------:R0:W2:Y:S01]  /*1e30*/  LDL.128 R4, [R0] ;  /* 0x0000000000047983 */ /* 0x0000a20000100c00 */
[----:B------:R-:W2:Y:S01]  /*1e40*/  LDCU.64 UR6, c[0x3][UR5+-0x8] ;  /* 0x00ffff00050677ac */ /* 0x000ea20008000a00 */
[C-C-:B------:R-:W-:Y:S02]  /*1e50*/  SHF.L.W.U32.HI R16, R2.reuse, 0x1a, R2.reuse ;  /* 0x0000001a02107819 */ /* 0x140fe40000010e02 */
[C-C-:B------:R-:W-:Y:S01]  /*1e60*/  SHF.L.W.U32.HI R17, R2.reuse, 0x15, R2.reuse ;  /* 0x0000001502117819 */ /* 0x140fe20000010e02 */
[----:B------:R-:W-:Y:S01]  /*1e70*/  UIADD3 UR4, UPT, UPT, UR4, 0x4, URZ ;  /* 0x0000000404047890 */ /* 0x000fe2000fffe0ff */
[----:B------:R-:W-:Y:S01]  /*1e80*/  SHF.L.W.U32.HI R18, R2, 0x7, R2 ;  /* 0x0000000702127819 */ /* 0x000fe20000010e02 */
[----:B0-----:R-:W-:Y:S02]  /*1e90*/  VIADD R0, R0, 0x10 ;  /* 0x0000001000007836 */ /* 0x001fe40000000000 */
[----:B------:R-:W-:Y:S01]  /*1ea0*/  UISETP.NE.AND UP0, UPT, UR4, 0x40, UPT ;  /* 0x000000400400788c */ /* 0x000fe2000bf05270 */
[----:B------:R-:W-:-:S02]  /*1eb0*/  LOP3.LUT R16, R18, R16, R17, 0x96, !PT ;  /* 0x0000001012107212 */ /* 0x000fc400078e9611 */
[----:B------:R-:W-:-:S04]  /*1ec0*/  LOP3.LUT R17, R12, R2, R9, 0xb8, !PT ;  /* 0x000000020c117212 */ /* 0x000fc800078eb809 */
[----:B------:R-:W-:-:S04]  /*1ed0*/  IADD3 R17, PT, PT, R16, R17, R11 ;  /* 0x0000001110117210 */ /* 0x000fc80007ffe00b */
[----:B--2---:R-:W-:-:S05]  /*1ee0*/  IADD3 R4, PT, PT, R4, UR6, R17 ;  /* 0x0000000604047c10 */ /* 0x004fca000fffe011 */
[----:B------:R-:W-:Y:S01]  /*1ef0*/  IMAD.IADD R11, R4, 0x1, R13 ;  /* 0x00000001040b7824 */ /* 0x000fe200078e020d */
[----:B------:R-:W-:-:S04]  /*1f00*/  SHF.L.W.U32.HI R13, R3, 0x1e, R3 ;  /* 0x0000001e030d7819 */ /* 0x000fc80000010e03 */
[C-C-:B------:R-:W-:Y:S02]  /*1f10*/  SHF.L.W.U32.HI R16, R11.reuse, 0x1a, R11.reuse ;  /* 0x0000001a0b107819 */ /* 0x140fe40000010e0b */
[C-C-:B------:R-:W-:Y:S02]  /*1f20*/  SHF.L.W.U32.HI R17, R11.reuse, 0x15, R11.reuse ;  /* 0x000000150b117819 */ /* 0x140fe40000010e0b */
[----:B------:R-:W-:Y:S02]  /*1f30*/  SHF.L.W.U32.HI R18, R11, 0x7, R11 ;  /* 0x000000070b127819 */ /* 0x000fe40000010e0b */
[----:B------:R-:W-:Y:S02]  /*1f40*/  LOP3.LUT R20, R9, R11, R2, 0xb8, !PT ;  /* 0x0000000b09147212 */ /* 0x000fe400078eb802 */
[----:B------:R-:W-:Y:S02]  /*1f50*/  LOP3.LUT R19, R18, R16, R17, 0x96, !PT ;  /* 0x0000001012137212 */ /* 0x000fe400078e9611 */
[----:B------:R-:W-:-:S02]  /*1f60*/  SHF.L.W.U32.HI R16, R3, 0x13, R3 ;  /* 0x0000001303107819 */ /* 0x000fc40000010e03 */
[--C-:B------:R-:W-:Y:S02]  /*1f70*/  SHF.L.W.U32.HI R17, R3, 0xa, R3.reuse ;  /* 0x0000000a03117819 */ /* 0x100fe40000010e03 */
[----:B------:R-:W-:Y:S02]  /*1f80*/  IADD3 R20, PT, PT, R19, R20, R12 ;  /* 0x0000001413147210 */ /* 0x000fe40007ffe00c */
[----:B------:R-:W-:Y:S02]  /*1f90*/  LOP3.LUT R12, R10, R8, R3, 0xe8, !PT ;  /* 0x000000080a0c7212 */ /* 0x000fe400078ee803 */
[----:B------:R-:W-:Y:S02]  /*1fa0*/  LOP3.LUT R13, R17, R13, R16, 0x96, !PT ;  /* 0x0000000d110d7212 */ /* 0x000fe400078e9610 */
[----:B------:R-:W-:Y:S01]  /*1fb0*/  IADD3 R5, PT, PT, R5, UR7, R20 ;  /* 0x0000000705057c10 */ /* 0x000fe2000fffe014 */
[----:B------:R-:W0:Y:S01]  /*1fc0*/  LDCU.64 UR6, c[0x3][UR5] ;  /* 0x00c00000050677ac */ /* 0x000e220008000a00 */
[----:B------:R-:W-:-:S03]  /*1fd0*/  IADD3 R13, PT, PT, R4, R13, R12 ;  /* 0x0000000d040d7210 */ /* 0x000fc60007ffe00c */
[----:B------:R-:W-:Y:S01]  /*1fe0*/  IMAD.IADD R12, R5, 0x1, R8 ;  /* 0x00000001050c7824 */ /* 0x000fe200078e0208 */
[C-C-:B------:R-:W-:Y:S01]  /*1ff0*/  SHF.L.W.U32.HI R4, R13.reuse, 0x1e, R13.reuse ;  /* 0x0000001e0d047819 */ /* 0x140fe20000010e0d */
[----:B------:R-:W-:Y:S01]  /*2000*/  UIADD3 UR5, UPT, UPT, UR5, 0x10, URZ ;  /* 0x0000001005057890 */ /* 0x000fe2000fffe0ff */
[C-C-:B------:R-:W-:Y:S02]  /*2010*/  SHF.L.W.U32.HI R17, R13.reuse, 0x13, R13.reuse ;  /* 0x000000130d117819 */ /* 0x140fe40000010e0d */
[----:B------:R-:W-:Y:S02]  /*2020*/  SHF.L.W.U32.HI R8, R13, 0xa, R13 ;  /* 0x0000000a0d087819 */ /* 0x000fe40000010e0d */
[C-C-:B------:R-:W-:Y:S02]  /*2030*/  SHF.L.W.U32.HI R16, R12.reuse, 0x1a, R12.reuse ;  /* 0x0000001a0c107819 */ /* 0x140fe40000010e0c */
[C-C-:B------:R-:W-:Y:S02]  /*2040*/  SHF.L.W.U32.HI R19, R12.reuse, 0x15, R12.reuse ;  /* 0x000000150c137819 */ /* 0x140fe40000010e0c */
[----:B------:R-:W-:-:S02]  /*2050*/  SHF.L.W.U32.HI R18, R12, 0x7, R12 ;  /* 0x000000070c127819 */ /* 0x000fc40000010e0c */
[----:B------:R-:W-:Y:S02]  /*2060*/  LOP3.LUT R8, R8, R4, R17, 0x96, !PT ;  /* 0x0000000408087212 */ /* 0x000fe400078e9611 */
[----:B------:R-:W-:Y:S02]  /*2070*/  LOP3.LUT R16, R18, R16, R19, 0x96, !PT ;  /* 0x0000001012107212 */ /* 0x000fe400078e9613 */
[----:B------:R-:W-:Y:S02]  /*2080*/  LOP3.LUT R17, R2, R12, R11, 0xb8, !PT ;  /* 0x0000000c02117212 */ /* 0x000fe400078eb80b */
[----:B------:R-:W-:Y:S02]  /*2090*/  LOP3.LUT R4, R3, R10, R13, 0xe8, !PT ;  /* 0x0000000a03047212 */ /* 0x000fe400078ee80d */
[----:B------:R-:W-:Y:S02]  /*20a0*/  IADD3 R17, PT, PT, R16, R17, R9 ;  /* 0x0000001110117210 */ /* 0x000fe40007ffe009 */
[----:B------:R-:W-:-:S02]  /*20b0*/  IADD3 R8, PT, PT, R5, R8, R4 ;  /* 0x0000000805087210 */ /* 0x000fc40007ffe004 */
[----:B0-----:R-:W-:Y:S02]  /*20c0*/  IADD3 R17, PT, PT, R6, UR6, R17 ;  /* 0x0000000606117c10 */ /* 0x001fe4000fffe011 */
[C-C-:B------:R-:W-:Y:S02]  /*20d0*/  SHF.L.W.U32.HI R4, R8.reuse, 0x1e, R8.reuse ;  /* 0x0000001e08047819 */ /* 0x140fe40000010e08 */
[C---:B------:R-:W-:Y:S01]  /*20e0*/  SHF.L.W.U32.HI R5, R8.reuse, 0x13, R8 ;  /* 0x0000001308057819 */ /* 0x040fe20000010e08 */
[----:B------:R-:W-:Y:S01]  /*20f0*/  IMAD.IADD R9, R17, 0x1, R10 ;  /* 0x0000000111097824 */ /* 0x000fe200078e020a */
[--C-:B------:R-:W-:Y:S02]  /*2100*/  SHF.L.W.U32.HI R6, R8, 0xa, R8.reuse ;  /* 0x0000000a08067819 */ /* 0x100fe40000010e08 */
[----:B------:R-:W-:Y:S02]  /*2110*/  LOP3.LUT R10, R13, R3, R8, 0xe8, !PT ;  /* 0x000000030d0a7212 */ /* 0x000fe400078ee808 */
[----:B------:R-:W-:-:S02]  /*2120*/  LOP3.LUT R4, R6, R4, R5, 0x96, !PT ;  /* 0x0000000406047212 */ /* 0x000fc400078e9605 */
[C-C-:B------:R-:W-:Y:S02]  /*2130*/  SHF.L.W.U32.HI R5, R9.reuse, 0x1a, R9.reuse ;  /* 0x0000001a09057819 */ /* 0x140fe40000010e09 */
[C-C-:B------:R-:W-:Y:S02]  /*2140*/  SHF.L.W.U32.HI R6, R9.reuse, 0x15, R9.reuse ;  /* 0x0000001509067819 */ /* 0x140fe40000010e09 */
[----:B------:R-:W-:Y:S02]  /*2150*/  SHF.L.W.U32.HI R16, R9, 0x7, R9 ;  /* 0x0000000709107819 */ /* 0x000fe40000010e09 */
[----:B------:R-:W-:Y:S02]  /*2160*/  IADD3 R10, PT, PT, R17, R4, R10 ;  /* 0x00000004110a7210 */ /* 0x000fe40007ffe00a */
[----:B------:R-:W-:Y:S02]  /*2170*/  LOP3.LUT R4, R11, R9, R12, 0xb8, !PT ;  /* 0x000000090b047212 */ /* 0x000fe400078eb80c */
[----:B------:R-:W-:-:S02]  /*2180*/  LOP3.LUT R5, R16, R5, R6, 0x96, !PT ;  /* 0x0000000510057212 */ /* 0x000fc400078e9606 */
[C---:B------:R-:W-:Y:S02]  /*2190*/  SHF.L.W.U32.HI R6, R10.reuse, 0x1e, R10 ;  /* 0x0000001e0a067819 */ /* 0x040fe40000010e0a */
[----:B------:R-:W-:Y:S02]  /*21a0*/  IADD3 R4, PT, PT, R5, R4, R2 ;  /* 0x0000000405047210 */ /* 0x000fe40007ffe002 */
[C-C-:B------:R-:W-:Y:S02]  /*21b0*/  SHF.L.W.U32.HI R17, R10.reuse, 0x13, R10.reuse ;  /* 0x000000130a117819 */ /* 0x140fe40000010e0a */
[----:B------:R-:W-:Y:S02]  /*21c0*/  SHF.L.W.U32.HI R16, R10, 0xa, R10 ;  /* 0x0000000a0a107819 */ /* 0x000fe40000010e0a */
[----:B------:R-:W-:Y:S02]  /*21d0*/  IADD3 R4, PT, PT, R7, UR7, R4 ;  /* 0x0000000707047c10 */ /* 0x000fe4000fffe004 */
[----:B------:R-:W-:-:S02]  /*21e0*/  LOP3.LUT R17, R16, R6, R17, 0x96, !PT ;  /* 0x0000000610117212 */ /* 0x000fc400078e9611 */
[----:B------:R-:W-:Y:S01]  /*21f0*/  LOP3.LUT R5, R8, R13, R10, 0xe8, !PT ;  /* 0x0000000d08057212 */ /* 0x000fe200078ee80a */
[----:B------:R-:W-:-:S03]  /*2200*/  IMAD.IADD R2, R4, 0x1, R3 ;  /* 0x0000000104027824 */ /* 0x000fc600078e0203 */
[----:B------:R-:W-:Y:S01]  /*2210*/  IADD3 R3, PT, PT, R4, R17, R5 ;  /* 0x0000001104037210 */ /* 0x000fe20007ffe005 */
[----:B------:R-:W-:Y:S06]  /*2220*/  BRA.U UP0, `(.L_x_6) ;  /* 0xfffffffd00007547 */ /* 0x000fec000b83ffff */
[----:B------:R-:W0:Y:S02]  /*2230*/  LDC.64 R4, c[0x0][0x390] ;  /* 0x0000e400ff047b82 */ /* 0x000e240000000a00 */
[----:B0-----:R-:W2:Y:S01]  /*2240*/  LDG.E R0, desc[UR8][R4.64] ;  /* 0x0000000804007981 */ /* 0x001ea2000c1e1900 */
[----:B------:R-:W-:-:S05]  /*2250*/  VIADD R3, R3, 0x6a09e667 ;  /* 0x6a09e66703037836 */ /* 0x000fca0000000000 */
[----:B--2---:R-:W-:-:S13]  /*2260*/  ISETP.NE.AND P0, PT, R3, R0, PT ;  /* 0x000000000300720c */ /* 0x004fda0003f05270 */
[----:B------:R-:W-:Y:S05]  /*2270*/  @P0 EXIT ;  /* 0x000000000000094d */ /* 0x000fea0003800000 */
[----:B------:R-:W2:Y:S01]  /*2280*/  LDG.E R3, desc[UR8][R4.64+0x4] ;  /* 0x0000040804037981 */ /* 0x000ea2000c1e1900 */
        /* <DEDUP_REMOVED lines=27> */
[----:B------:R-:W0:Y:S02]  /*2440*/  LDC.64 R2, c[0x0][0x388] ;  /* 0x0000e200ff027b82 */ /* 0x000e240000000a00 */
[----:B0-----:R-:W-:Y:S01]  /*2450*/  STG.E.64 desc[UR8][R2.64], R14 ;  /* 0x0000000e02007986 */ /* 0x001fe2000c101b08 */
[----:B------:R-:W-:Y:S05]  /*2460*/  EXIT ;  /* 0x000000000000794d */ /* 0x000fea0003800000 */
.L_x_7:
[----:B------:R-:W-:-:S00]  /*2470*/  BRA `(.L_x_7) ;  /* 0xfffffffc00fc7947 */ /* 0x000fc0000383ffff */
[----:B------:R-:W-:-:S00]  /*2480*/  NOP ;  /* 0x0000000000007918 */ /* 0x000fc00000000000 */
[----:B------:R-:W-:-:S00]  /*2490*/  NOP ;  /* 0x0000000000007918 */ /* 0x000fc00000000000 */
[----:B------:R-:W-:-:S00]  /*24a0*/  NOP ;  /* 0x0000000000007918 */ /* 0x000fc00000000000 */
[----:B------:R-:W-:-:S00]  /*24b0*/  NOP ;  /* 0x0000000000007918 */ /* 0x000fc00000000000 */
[----:B------:R-:W-:-:S00]  /*24c0*/  NOP ;  /* 0x0000000000007918 */ /* 0x000fc00000000000 */
[----:B------:R-:W-:-:S00]  /*24d0*/  NOP ;  /* 0x0000000000007918 */ /* 0x000fc00000000000 */
[----:B------:R-:W-:-:S00]  /*24e0*/  NOP ;  /* 0x0000000000007918 */ /* 0x000fc00000000000 */
[----:B------:R-:W-:-:S00]  /*24f0*/  NOP ;  /* 0x0000000000007918 */ /* 0x000fc00000000000 */
.L_x_8:


//--------------------- .nv.shared.reserved.0     --------------------------
	.section	.nv.shared.reserved.0,"aw",@nobits
	.weak		__nv_reservedSMEM_offset_0_alias
	.size		__nv_reservedSMEM_offset_0_alias, 0, 64
	.other		__nv_reservedSMEM_offset_0_alias,@"STO_CUDA_RESERVED_SHARED STV_DEFAULT"
__nv_reservedSMEM_offset_0_alias:
	.zero		0
	.zero		64


//--------------------- .nv.constant0.crack_kernel --------------------------
	.section	.nv.constant0.crack_kernel,"a",@progbits
	.sectionflags	@""
	.align	4
.nv.constant0.crack_kernel:
	.zero		924


//--------------------- SYMBOLS --------------------------

	.type		.nv.reservedSmem.offset0,@object
	.size		.nv.reservedSmem.offset0,0x4
